	.target	sm_100a

	.elftype	@"ET_EXEC"


//--------------------- .note.nv.tkinfo           --------------------------
	.section	.note.nv.tkinfo,"",@"SHT_NOTE"
	.sectionflags	@"SHF_NOTE_NV_TKINFO"
	.tkinfo
        /*0018*/ 	.word	0x00000081
        /*0030*/ 	.string	""
        /*0030*/ 	.string	"ptxas-blackwell"
        /*0030*/ 	.string	"Cuda compilation tools, release 12.9, V12.9.86"
        /*0030*/ 	.string	"Build cuda_12.9.r12.9/compiler.36037853_0"
        /*0030*/ 	.string	"-v  -suppress-debug-info  -lineinfo  -arch sm_100a "



//--------------------- .note.nv.cuver            --------------------------
	.section	.note.nv.cuver,"",@"SHT_NOTE"
	.sectionflags	@"SHF_NOTE_NV_CUVER"
        /*0018*/ 	.short	0x0001
        /*001a*/ 	.short	0x0064
        /*001c*/ 	.short	0x0001
        /*001e*/ 	.short	0x0000
        /*0020*/ 	.short	0x0001
        /*0022*/ 	.short	0x0000


//--------------------- .nv.info                  --------------------------
	.section	.nv.info,"",@"SHT_CUDA_INFO"
	.align	4


	//----- nvinfo : EIATTR_REGCOUNT
	.align		4
        /*0000*/ 	.byte	0x04, 0x2f
        /*0002*/ 	.short	(.L_4 - .L_3)
	.align		4
.L_3:
        /*0004*/ 	.word	index@(gluon_tcgen05)
        /*0008*/ 	.word	0x00000087


	//----- nvinfo : EIATTR_FRAME_SIZE
	.align		4
.L_4:
        /*000c*/ 	.byte	0x04, 0x11
        /*000e*/ 	.short	(.L_6 - .L_5)
	.align		4
.L_5:
        /*0010*/ 	.word	index@($__internal_2_$__cuda_sm10x_tcgen05_guardrail_trap_unallocated_columns_being_dealloced)
        /*0014*/ 	.word	0x00000000


	//----- nvinfo : EIATTR_FRAME_SIZE
	.align		4
.L_6:
        /*0018*/ 	.byte	0x04, 0x11
        /*001a*/ 	.short	(.L_8 - .L_7)
	.align		4
.L_7:
        /*001c*/ 	.word	index@($__internal_1_$__cuda_sm10x_tcgen05_guardrail_trap_phase_invalid_during_alloc)
        /*0020*/ 	.word	0x00000000


	//----- nvinfo : EIATTR_FRAME_SIZE
	.align		4
.L_8:
        /*0024*/ 	.byte	0x04, 0x11
        /*0026*/ 	.short	(.L_10 - .L_9)
	.align		4
.L_9:
        /*0028*/ 	.word	index@($__internal_0_$__cuda_sm10x_tcgen05_guardrail_trap_col_being_dealloced_not_returned_by_alloc)
        /*002c*/ 	.word	0x00000000


	//----- nvinfo : EIATTR_FRAME_SIZE
	.align		4
.L_10:
        /*0030*/ 	.byte	0x04, 0x11
        /*0032*/ 	.short	(.L_12 - .L_11)
	.align		4
.L_11:
        /*0034*/ 	.word	index@(gluon_tcgen05)
        /*0038*/ 	.word	0x00000000


	//----- nvinfo : EIATTR_MIN_STACK_SIZE
	.align		4
.L_12:
        /*003c*/ 	.byte	0x04, 0x12
        /*003e*/ 	.short	(.L_14 - .L_13)
	.align		4
.L_13:
        /*0040*/ 	.word	index@(gluon_tcgen05)
        /*0044*/ 	.word	0x00000000
.L_14:


//--------------------- .nv.info.gluon_tcgen05    --------------------------
	.section	.nv.info.gluon_tcgen05,"",@"SHT_CUDA_INFO"
	.sectionflags	@""
	.align	4


	//----- nvinfo : EIATTR_CUDA_API_VERSION
	.align		4
        /*0000*/ 	.byte	0x04, 0x37
        /*0002*/ 	.short	(.L_16 - .L_15)
.L_15:
        /*0004*/ 	.word	0x00000081


	//----- nvinfo : EIATTR_KPARAM_INFO
	.align		4
.L_16:
        /*0008*/ 	.byte	0x04, 0x17
        /*000a*/ 	.short	(.L_18 - .L_17)
.L_17:
        /*000c*/ 	.word	0x00000000
        /*0010*/ 	.short	0x000a
        /*0012*/ 	.short	0x0048
        /*0014*/ 	.byte	0x00, 0xf4, 0x21, 0x00


	//----- nvinfo : EIATTR_KPARAM_INFO
	.align		4
.L_18:
        /*0018*/ 	.byte	0x04, 0x17
        /*001a*/ 	.short	(.L_20 - .L_19)
.L_19:
        /*001c*/ 	.word	0x00000000
        /*0020*/ 	.short	0x0009
        /*0022*/ 	.short	0x0040
        /*0024*/ 	.byte	0x00, 0xf4, 0x21, 0x00


	//----- nvinfo : EIATTR_KPARAM_INFO
	.align		4
.L_20:
        /*0028*/ 	.byte	0x04, 0x17
        /*002a*/ 	.short	(.L_22 - .L_21)
.L_21:
        /*002c*/ 	.word	0x00000000
        /*0030*/ 	.short	0x0008
        /*0032*/ 	.short	0x0038
        /*0034*/ 	.byte	0x00, 0xf0, 0x21, 0x00


	//----- nvinfo : EIATTR_KPARAM_INFO
	.align		4
.L_22:
        /*0038*/ 	.byte	0x04, 0x17
        /*003a*/ 	.short	(.L_24 - .L_23)
.L_23:
        /*003c*/ 	.word	0x00000000
        /*0040*/ 	.short	0x0007
        /*0042*/ 	.short	0x0030
        /*0044*/ 	.byte	0x00, 0xf0, 0x21, 0x00


	//----- nvinfo : EIATTR_KPARAM_INFO
	.align		4
.L_24:
        /*0048*/ 	.byte	0x04, 0x17
        /*004a*/ 	.short	(.L_26 - .L_25)
.L_25:
        /*004c*/ 	.word	0x00000000
        /*0050*/ 	.short	0x0006
        /*0052*/ 	.short	0x0028
        /*0054*/ 	.byte	0x00, 0xf0, 0x21, 0x00


	//----- nvinfo : EIATTR_KPARAM_INFO
	.align		4
.L_26:
        /*0058*/ 	.byte	0x04, 0x17
        /*005a*/ 	.short	(.L_28 - .L_27)
.L_27:
        /*005c*/ 	.word	0x00000000
        /*0060*/ 	.short	0x0005
        /*0062*/ 	.short	0x0020
        /*0064*/ 	.byte	0x00, 0xf0, 0x11, 0x00


	//----- nvinfo : EIATTR_KPARAM_INFO
	.align		4
.L_28:
        /*0068*/ 	.byte	0x04, 0x17
        /*006a*/ 	.short	(.L_30 - .L_29)
.L_29:
        /*006c*/ 	.word	0x00000000
        /*0070*/ 	.short	0x0004
        /*0072*/ 	.short	0x001c
        /*0074*/ 	.byte	0x00, 0xf0, 0x11, 0x00


	//----- nvinfo : EIATTR_KPARAM_INFO
	.align		4
.L_30:
        /*0078*/ 	.byte	0x04, 0x17
        /*007a*/ 	.short	(.L_32 - .L_31)
.L_31:
        /*007c*/ 	.word	0x00000000
        /*0080*/ 	.short	0x0003
        /*0082*/ 	.short	0x0018
        /*0084*/ 	.byte	0x00, 0xf0, 0x11, 0x00


	//----- nvinfo : EIATTR_KPARAM_INFO
	.align		4
.L_32:
        /*0088*/ 	.byte	0x04, 0x17
        /*008a*/ 	.short	(.L_34 - .L_33)
.L_33:
        /*008c*/ 	.word	0x00000000
        /*0090*/ 	.short	0x0002
        /*0092*/ 	.short	0x0010
        /*0094*/ 	.byte	0x00, 0xf4, 0x21, 0x00


	//----- nvinfo : EIATTR_KPARAM_INFO
	.align		4
.L_34:
        /*0098*/ 	.byte	0x04, 0x17
        /*009a*/ 	.short	(.L_36 - .L_35)
.L_35:
        /*009c*/ 	.word	0x00000000
        /*00a0*/ 	.short	0x0001
        /*00a2*/ 	.short	0x0008
        /*00a4*/ 	.byte	0x00, 0xf4, 0x21, 0x00


	//----- nvinfo : EIATTR_KPARAM_INFO
	.align		4
.L_36:
        /*00a8*/ 	.byte	0x04, 0x17
        /*00aa*/ 	.short	(.L_38 - .L_37)
.L_37:
        /*00ac*/ 	.word	0x00000000
        /*00b0*/ 	.short	0x0000
        /*00b2*/ 	.short	0x0000
        /*00b4*/ 	.byte	0x00, 0xf4, 0x21, 0x00


	//----- nvinfo : EIATTR_AT_ENTRY_FRAGMENTS
	.align		4
.L_38:
        /*00b8*/ 	.byte	0x04, 0x4f
        /*00ba*/ 	.short	(.L_40 - .L_39)


	//   ....[0]....
.L_39:
        /*00bc*/ 	.word	0x00000004


	//----- nvinfo : EIATTR_RESERVED_SMEM_USED
	.align		4
.L_40:
        /*00c0*/ 	.byte	0x01, 0x41
	.zero		2


	//----- nvinfo : EIATTR_SPARSE_MMA_MASK
	.align		4
        /*00c4*/ 	.byte	0x03, 0x50
        /*00c6*/ 	.short	0x0000


	//----- nvinfo : EIATTR_TCGEN05_1CTA_USED
	.align		4
        /*00c8*/ 	.byte	0x01, 0x51
	.zero		2


	//----- nvinfo : EIATTR_MAXREG_COUNT
	.align		4
        /*00cc*/ 	.byte	0x03, 0x1b
        /*00ce*/ 	.short	0x00ff


	//----- nvinfo : EIATTR_NUM_BARRIERS
	.align		4
        /*00d0*/ 	.byte	0x02, 0x4c
        /*00d2*/ 	.byte	0x01
	.zero		1


	//----- nvinfo : EIATTR_INT_WARP_WIDE_INSTR_OFFSETS
	.align		4
        /*00d4*/ 	.byte	0x04, 0x31
        /*00d6*/ 	.short	(.L_42 - .L_41)


	//   ....[0]....
.L_41:
        /*00d8*/ 	.word	0x00001760


	//   ....[1]....
        /*00dc*/ 	.word	0x00001780


	//   ....[2]....
        /*00e0*/ 	.word	0x00001800


	//   ....[3]....
        /*00e4*/ 	.word	0x00001910


	//   ....[4]....
        /*00e8*/ 	.word	0x00001920


	//   ....[5]....
        /*00ec*/ 	.word	0x000019b0


	//   ....[6]....
        /*00f0*/ 	.word	0x000019c0


	//   ....[7]....
        /*00f4*/ 	.word	0x00001d80


	//   ....[8]....
        /*00f8*/ 	.word	0x00001d90


	//   ....[9]....
        /*00fc*/ 	.word	0x00001ef0


	//   ....[10]....
        /*0100*/ 	.word	0x00001f30


	//   ....[11]....
        /*0104*/ 	.word	0x00001f60


	//   ....[12]....
        /*0108*/ 	.word	0x00001f80


	//   ....[13]....
        /*010c*/ 	.word	0x000021e0


	//   ....[14]....
        /*0110*/ 	.word	0x000021f0


	//   ....[15]....
        /*0114*/ 	.word	0x00002420


	//   ....[16]....
        /*0118*/ 	.word	0x00002430


	//   ....[17]....
        /*011c*/ 	.word	0x00002ba0


	//   ....[18]....
        /*0120*/ 	.word	0x00002bf0


	//----- nvinfo : EIATTR_COOP_GROUP_MASK_REGIDS
	.align		4
.L_42:
        /*0124*/ 	.byte	0x04, 0x29
        /*0126*/ 	.short	(.L_44 - .L_43)


	//   ....[0]....
.L_43:
        /*0128*/ 	.word	0xffffffff


	//   ....[1]....
        /*012c*/ 	.word	0xffffffff


	//   ....[2]....
        /*0130*/ 	.word	0xffffffff


	//   ....[3]....
        /*0134*/ 	.word	0xffffffff


	//   ....[4]....
        /*0138*/ 	.word	0xffffffff


	//   ....[5]....
        /*013c*/ 	.word	0xffffffff


	//   ....[6]....
        /*0140*/ 	.word	0xffffffff


	//   ....[7]....
        /*0144*/ 	.word	0xffffffff


	//   ....[8]....
        /*0148*/ 	.word	0xffffffff


	//   ....[9]....
        /*014c*/ 	.word	0xffffffff


	//----- nvinfo : EIATTR_COOP_GROUP_INSTR_OFFSETS
	.align		4
.L_44:
        /*0150*/ 	.byte	0x04, 0x28
        /*0152*/ 	.short	(.L_46 - .L_45)


	//   ....[0]....
.L_45:
        /*0154*/ 	.word	0x00000050


	//   ....[1]....
        /*0158*/ 	.word	0x00000310


	//   ....[2]....
        /*015c*/ 	.word	0x00000500


	//   ....[3]....
        /*0160*/ 	.word	0x000009a0


	//   ....[4]....
        /*0164*/ 	.word	0x00000ae0


	//   ....[5]....
        /*0168*/ 	.word	0x00000fe0


	//   ....[6]....
        /*016c*/ 	.word	0x00001120


	//   ....[7]....
        /*0170*/ 	.word	0x00001610


	//   ....[8]....
        /*0174*/ 	.word	0x00002a30


	//   ....[9]....
        /*0178*/ 	.word	0x00002ca0


	//----- nvinfo : EIATTR_VRC_CTA_INIT_COUNT
	.align		4
.L_46:
        /*017c*/ 	.byte	0x02, 0x4a
        /*017e*/ 	.byte	0x80
	.zero		1


	//----- nvinfo : EIATTR_MBARRIER_INSTR_OFFSETS
	.align		4
        /*0180*/ 	.byte	0x04, 0x39
        /*0182*/ 	.short	(.L_48 - .L_47)


	//   ....[0]....
.L_47:
        /*0184*/ 	.word	0x00001820
        /*0188*/ 	.word	0x000000ff
        /*018c*/ 	.word	0x00018000
        /*0190*/ 	.short	0x0100
        /*0192*/ 	.byte	0x0e
	.zero		1


	//   ....[1]....
        /*0194*/ 	.word	0x00001830
        /*0198*/ 	.word	0x000000ff
        /*019c*/ 	.word	0x00018010
        /*01a0*/ 	.short	0x0100
        /*01a2*/ 	.byte	0x0e
	.zero		1


	//   ....[2]....
        /*01a4*/ 	.word	0x00001b80
        /*01a8*/ 	.word	0x000000ff
        /*01ac*/ 	.word	0x00018000
        /*01b0*/ 	.short	0x010a
        /*01b2*/ 	.byte	0x0e
	.zero		1


	//   ....[3]....
        /*01b4*/ 	.word	0x00001de0
        /*01b8*/ 	.word	0x000000ff
        /*01bc*/ 	.word	0x00018010
        /*01c0*/ 	.short	0x010a
        /*01c2*/ 	.byte	0x0e
	.zero		1


	//   ....[4]....
        /*01c4*/ 	.word	0x00002000
        /*01c8*/ 	.word	0x000000ff
        /*01cc*/ 	.word	0x00018000
        /*01d0*/ 	.short	0x010a
        /*01d2*/ 	.byte	0x0e
	.zero		1


	//   ....[5]....
        /*01d4*/ 	.word	0x00002230
        /*01d8*/ 	.word	0x000000ff
        /*01dc*/ 	.word	0x00018010
        /*01e0*/ 	.short	0x010a
        /*01e2*/ 	.byte	0x0e
	.zero		1


	//   ....[6]....
        /*01e4*/ 	.word	0x000022c0
        /*01e8*/ 	.word	0x000000ff
        /*01ec*/ 	.word	0x00018000
        /*01f0*/ 	.short	0x0108
        /*01f2*/ 	.byte	0x0e
	.zero		1


	//   ....[7]....
        /*01f4*/ 	.word	0x000022d0
        /*01f8*/ 	.word	0x000000ff
        /*01fc*/ 	.word	0x00018010
        /*0200*/ 	.short	0x0108
        /*0202*/ 	.byte	0x0e
	.zero		1


	//   ....[8]....
        /*0204*/ 	.word	0x00002cc0
        /*0208*/ 	.word	0x000000ff
        /*020c*/ 	.word	0x00018000
        /*0210*/ 	.short	0x010a
        /*0212*/ 	.byte	0x0e
	.zero		1


	//   ....[9]....
        /*0214*/ 	.word	0x00002cf0
        /*0218*/ 	.word	0x000000ff
        /*021c*/ 	.word	0x00018010
        /*0220*/ 	.short	0x010a
        /*0222*/ 	.byte	0x0e
	.zero		1


	//   ....[10]....
        /*0224*/ 	.word	0x00002d20
        /*0228*/ 	.word	0x000000ff
        /*022c*/ 	.word	0x00018000
        /*0230*/ 	.short	0x010a
        /*0232*/ 	.byte	0x0e
	.zero		1


	//   ....[11]....
        /*0234*/ 	.word	0x00002d50
        /*0238*/ 	.word	0x000000ff
        /*023c*/ 	.word	0x00018010
        /*0240*/ 	.short	0x010a
        /*0242*/ 	.byte	0x0e
	.zero		1


	//----- nvinfo : EIATTR_NUM_MBARRIERS
	.align		4
.L_48:
        /*0244*/ 	.byte	0x03, 0x38
        /*0246*/ 	.short	0x0002


	//----- nvinfo : EIATTR_EXIT_INSTR_OFFSETS
	.align		4
        /*0248*/ 	.byte	0x04, 0x1c
        /*024a*/ 	.short	(.L_50 - .L_49)


	//   ....[0]....
.L_49:
        /*024c*/ 	.word	0x00002cb0


	//----- nvinfo : EIATTR_REQNTID
	.align		4
.L_50:
        /*0250*/ 	.byte	0x04, 0x10
        /*0252*/ 	.short	(.L_52 - .L_51)
.L_51:
        /*0254*/ 	.word	0x00000100
        /*0258*/ 	.word	0x00000001
        /*025c*/ 	.word	0x00000001


	//----- nvinfo : EIATTR_CRS_STACK_SIZE
	.align		4
.L_52:
        /*0260*/ 	.byte	0x04, 0x1e
        /*0262*/ 	.short	(.L_54 - .L_53)
.L_53:
        /*0264*/ 	.word	0x00000000


	//----- nvinfo : EIATTR_CBANK_PARAM_SIZE
	.align		4
.L_54:
        /*0268*/ 	.byte	0x03, 0x19
        /*026a*/ 	.short	0x0050


	//----- nvinfo : EIATTR_PARAM_CBANK
	.align		4
        /*026c*/ 	.byte	0x04, 0x0a
        /*026e*/ 	.short	(.L_56 - .L_55)
	.align		4
.L_55:
        /*0270*/ 	.word	index@(.nv.constant0.gluon_tcgen05)
        /*0274*/ 	.short	0x0380
        /*0276*/ 	.short	0x0050


	//----- nvinfo : EIATTR_SW_WAR
	.align		4
.L_56:
        /*0278*/ 	.byte	0x04, 0x36
        /*027a*/ 	.short	(.L_58 - .L_57)
.L_57:
        /*027c*/ 	.word	0x00000008
.L_58:


//--------------------- .nv.compat                --------------------------
	.section	.nv.compat,"",@"SHT_CUDA_COMPAT_INFO"
	.align	4
        /*0000*/ 	.byte	0x02, 0x02, 0x02, 0x00, 0x02, 0x05, 0x05, 0x00, 0x02, 0x03, 0x03, 0x00, 0x02, 0x06, 0x01, 0x00


//--------------------- .nv.callgraph             --------------------------
	.section	.nv.callgraph,"",@"SHT_CUDA_CALLGRAPH"
	.align	4
	.sectionentsize	8
	.align		4
        /*0000*/ 	.word	0x00000000
	.align		4
        /*0004*/ 	.word	0xffffffff
	.align		4
        /*0008*/ 	.word	0x00000000
	.align		4
        /*000c*/ 	.word	0xfffffffe
	.align		4
        /*0010*/ 	.word	0x00000000
	.align		4
        /*0014*/ 	.word	0xfffffffd
	.align		4
        /*0018*/ 	.word	0x00000000
	.align		4
        /*001c*/ 	.word	0xfffffffc


//--------------------- .text.gluon_tcgen05       --------------------------
	.section	.text.gluon_tcgen05,"ax",@progbits
	.align	128
        .global         gluon_tcgen05
        .type           gluon_tcgen05,@function
        .size           gluon_tcgen05,(.L_x_73 - gluon_tcgen05)
        .other          gluon_tcgen05,@"STO_CUDA_ENTRY STV_DEFAULT"
gluon_tcgen05:
.text.gluon_tcgen05:
[----:B------:R-:W1:Y:S01]  /*0000*/  LDC R1, c[0x0][0x37c] ;  /* 0x0000df00ff017b82 */ /* 0x000e620000000800 */
[----:B------:R-:W2:Y:S02]  /*0010*/  S2R R0, SR_TID.X ;  /* 0x0000000000007919 */ /* 0x000ea40000002100 */
[----:B--2---:R-:W-:-:S13]  /*0020*/  ISETP.GE.U32.AND P2, PT, R0, 0x20, PT ;  /* 0x000000200000780c */ /* 0x004fda0003f46070 */
[----:B------:R-:W-:Y:S05]  /*0030*/  @P2 BRA `(.L_x_0) ;  /* 0x0000000000b82947 */ /* 0x000fea0003800000 */
[----:B------:R-:W2:Y:S01]  /*0040*/  S2UR UR6, SR_CgaCtaId ;  /* 0x00000000000679c3 */ /* 0x000ea20000008800 */
[----:B------:R-:W-:Y:S01]  /*0050*/  NOP ;  /* 0x0000000000007918 */ /* 0x000fe20000000000 */
[----:B------:R-:W-:Y:S02]  /*0060*/  UMOV UR4, 0x40 ;  /* 0x0000004000047882 */ /* 0x000fe40000000000 */
[----:B--2---:R-:W-:-:S09]  /*0070*/  ULEA UR4, UR6, UR4, 0x18 ;  /* 0x0000000406047291 */ /* 0x004fd2000f8ec0ff */
[----:B------:R-:W2:Y:S01]  /*0080*/  LDS.U8 R2, [UR4] ;  /* 0x00000004ff027984 */ /* 0x000ea20008000000 */
[----:B------:R-:W-:Y:S02]  /*0090*/  UMOV UR4, 0x400 ;  /* 0x0000040000047882 */ /* 0x000fe40000000000 */
[----:B------:R-:W-:Y:S01]  /*00a0*/  ULEA UR4, UR6, UR4, 0x18 ;  /* 0x0000000406047291 */ /* 0x000fe2000f8ec0ff */
[----:B--2---:R-:W-:-:S13]  /*00b0*/  ISETP.NE.AND P0, PT, R2, RZ, PT ;  /* 0x000000ff0200720c */ /* 0x004fda0003f05270 */
[----:B------:R-:W-:Y:S05]  /*00c0*/  @P0 BRA `(.L_x_1) ;  /* 0x00000000007c0947 */ /* 0x000fea0003800000 */
[----:B------:R-:W-:-:S13]  /*00d0*/  ELECT P0, URZ, PT ;  /* 0x0000000000ff782f */ /* 0x000fda0003800000 */
[----:B------:R-:W-:Y:S05]  /*00e0*/  @!P0 BRA `(.L_x_2) ;  /* 0x0000000000848947 */ /* 0x000fea0003800000 */
[----:B------:R-:W-:Y:S01]  /*00f0*/  UMOV UR5, 0x8 ;  /* 0x0000000800057882 */ /* 0x000fe20000000000 */
[----:B------:R-:W-:Y:S02]  /*0100*/  IMAD.MOV.U32 R5, RZ, RZ, 0x1 ;  /* 0x00000001ff057424 */ /* 0x000fe400078e00ff */
[----:B------:R-:W-:Y:S02]  /*0110*/  IMAD.MOV.U32 R3, RZ, RZ, 0xff ;  /* 0x000000ffff037424 */ /* 0x000fe400078e00ff */
[----:B------:R-:W-:Y:S04]  /*0120*/  DEPBAR.LE SB2, 0x36 ;  /* 0x0000ad800000791a */ /* 0x000fe80000000000 */
[----:B------:R-:W2:Y:S02]  /*0130*/  UTCATOMSWS.FIND_AND_SET.ALIGN UP0, UR5, UR5 ;  /* 0x00000005000575e3 */ /* 0x000ea40008000800 */
[----:B--2---:R-:W-:-:S04]  /*0140*/  PLOP3.LUT P0, PT, PT, PT, UP0, 0x80, 0x8 ;  /* 0x000000000008781c */ /* 0x004fc80003f0f008 */
[----:B------:R-:W-:-:S04]  /*0150*/  SEL R2, RZ, 0xffffffff, !P0 ;  /* 0xffffffffff027807 */ /* 0x000fc80004000000 */
[----:B------:R-:W-:Y:S01]  /*0160*/  ISETP.NE.AND P0, PT, R2, RZ, PT ;  /* 0x000000ff0200720c */ /* 0x000fe20003f05270 */
[----:B------:R-:W-:-:S12]  /*0170*/  IMAD.U32 R2, RZ, RZ, UR5 ;  /* 0x00000005ff027e24 */ /* 0x000fd8000f8e00ff */
[----:B------:R-:W-:Y:S05]  /*0180*/  @P0 BRA `(.L_x_3) ;  /* 0x0000000000240947 */ /* 0x000fea0003800000 */
.L_x_4:
[----:B------:R-:W-:Y:S05]  /*0190*/  NANOSLEEP 0x64 ;  /* 0x000000640000795d */ /* 0x000fea0003800000 */
[----:B------:R-:W-:-:S05]  /*01a0*/  UMOV UR5, 0x8 ;  /* 0x0000000800057882 */ /* 0x000fca0000000000 */
[----:B------:R-:W-:Y:S04]  /*01b0*/  DEPBAR.LE SB2, 0x36 ;  /* 0x0000ad800000791a */ /* 0x000fe80000000000 */
[----:B------:R-:W2:Y:S02]  /*01c0*/  UTCATOMSWS.FIND_AND_SET.ALIGN UP0, UR5, UR5 ;  /* 0x00000005000575e3 */ /* 0x000ea40008000800 */
[----:B--2---:R-:W-:-:S04]  /*01d0*/  PLOP3.LUT P0, PT, PT, PT, UP0, 0x80, 0x8 ;  /* 0x000000000008781c */ /* 0x004fc80003f0f008 */
[----:B------:R-:W-:-:S04]  /*01e0*/  SEL R2, RZ, 0xffffffff, !P0 ;  /* 0xffffffffff027807 */ /* 0x000fc80004000000 */
[----:B------:R-:W-:Y:S01]  /*01f0*/  ISETP.NE.AND P0, PT, R2, RZ, PT ;  /* 0x000000ff0200720c */ /* 0x000fe20003f05270 */
[----:B------:R-:W-:-:S12]  /*0200*/  IMAD.U32 R2, RZ, RZ, UR5 ;  /* 0x00000005ff027e24 */ /* 0x000fd8000f8e00ff */
[----:B------:R-:W-:Y:S05]  /*0210*/  @!P0 BRA `(.L_x_4) ;  /* 0xfffffffc00dc8947 */ /* 0x000fea000383ffff */
.L_x_3:
[C---:B------:R-:W-:Y:S01]  /*0220*/  VIADD R4, R2.reuse, 0x10 ;  /* 0x0000001002047836 */ /* 0x040fe20000000000 */
[----:B------:R-:W-:Y:S01]  /*0230*/  UMOV UR5, 0x50 ;  /* 0x0000005000057882 */ /* 0x000fe20000000000 */
[----:B------:R-:W-:Y:S01]  /*0240*/  SHF.L.U32 R3, R3, R2, RZ ;  /* 0x0000000203037219 */ /* 0x000fe200000006ff */
[----:B------:R-:W-:Y:S01]  /*0250*/  ULEA UR5, UR6, UR5, 0x18 ;  /* 0x0000000506057291 */ /* 0x000fe2000f8ec0ff */
[----:B------:R-:W-:Y:S01]  /*0260*/  IMAD.SHL.U32 R2, R2, 0x20, RZ ;  /* 0x0000002002027824 */ /* 0x000fe200078e00ff */
[----:B------:R-:W-:-:S04]  /*0270*/  SHF.L.U32 R4, R5, R4, RZ ;  /* 0x0000000405047219 */ /* 0x000fc800000006ff */
[----:B------:R-:W-:-:S05]  /*0280*/  LOP3.LUT R3, R4, R3, RZ, 0xfc, !PT ;  /* 0x0000000304037212 */ /* 0x000fca00078efcff */
[----:B------:R2:W-:Y:S04]  /*0290*/  ATOMS.OR RZ, [UR5], R3 ;  /* 0x00000003ffff798c */ /* 0x0005e8000b000005 */
[----:B------:R2:W-:Y:S01]  /*02a0*/  STS [UR4], R2 ;  /* 0x00000002ff007988 */ /* 0x0005e20008000804 */
[----:B------:R-:W-:Y:S05]  /*02b0*/  BRA `(.L_x_2) ;  /* 0x0000000000107947 */ /* 0x000fea0003800000 */
.L_x_1:
[----:B------:R-:W-:Y:S01]  /*02c0*/  IMAD.MOV.U32 R3, RZ, RZ, -0x1 ;  /* 0xffffffffff037424 */ /* 0x000fe200078e00ff */
[----:B------:R-:W-:-:S04]  /*02d0*/  MOV R2, 0x300 ;  /* 0x0000030000027802 */ /* 0x000fc80000000f00 */
[----:B------:R2:W-:Y:S03]  /*02e0*/  STS [UR4], R3 ;  /* 0x00000003ff007988 */ /* 0x0005e60008000804 */
[----:B-12---:R-:W-:Y:S05]  /*02f0*/  CALL.REL.NOINC `($__internal_1_$__cuda_sm10x_tcgen05_guardrail_trap_phase_invalid_during_alloc) ;  /* 0x0000002800ac7944 */ /* 0x006fea0003c00000 */
.L_x_2:
[----:B------:R-:W-:Y:S05]  /*0300*/  WARPSYNC.ALL ;  /* 0x0000000000007948 */ /* 0x000fea0003800000 */
[----:B------:R-:W-:Y:S01]  /*0310*/  NOP ;  /* 0x0000000000007918 */ /* 0x000fe20000000000 */
.L_x_0:
[----:B------:R-:W3:Y:S08]  /*0320*/  S2UR UR4, SR_CgaCtaId ;  /* 0x00000000000479c3 */ /* 0x000ef00000008800 */
[----:B------:R-:W-:Y:S01]  /*0330*/  BAR.SYNC.DEFER_BLOCKING 0x0 ;  /* 0x0000000000007b1d */ /* 0x000fe20000010000 */
[----:B------:R-:W-:-:S05]  /*0340*/  LOP3.LUT R132, R0, 0xff, RZ, 0xc0, !PT ;  /* 0x000000ff00847812 */ /* 0x000fca00078ec0ff */
[----:B------:R-:W-:Y:S02]  /*0350*/  UMOV UR14, 0x400 ;  /* 0x00000400000e7882 */ /* 0x000fe40000000000 */
[----:B------:R-:W4:Y:S08]  /*0360*/  LDC R4, c[0x0][0x398] ;  /* 0x0000e600ff047b82 */ /* 0x000f300000000800 */
[----:B------:R-:W5:Y:S01]  /*0370*/  LDC R12, c[0x0][0x3a0] ;  /* 0x0000e800ff0c7b82 */ /* 0x000f620000000800 */
[----:B---3--:R-:W-:-:S07]  /*0380*/  ULEA UR14, UR4, UR14, 0x18 ;  /* 0x0000000e040e7291 */ /* 0x008fce000f8ec0ff */
[----:B------:R-:W3:Y:S02]  /*0390*/  S2UR UR11, SR_CTAID.Y ;  /* 0x00000000000b79c3 */ /* 0x000ee40000002600 */
[----:B--2---:R-:W2:Y:S06]  /*03a0*/  LDS R3, [UR14] ;  /* 0x0000000eff037984 */ /* 0x004eac0008000800 */
[----:B------:R-:W-:Y:S06]  /*03b0*/  BAR.SYNC.DEFER_BLOCKING 0x0 ;  /* 0x0000000000007b1d */ /* 0x000fec0000010000 */
[----:B------:R-:W-:Y:S05]  /*03c0*/  @P2 BRA `(.L_x_5) ;  /* 0x0000000000182947 */ /* 0x000fea0003800000 */
[----:B------:R-:W-:Y:S01]  /*03d0*/  ELECT P0, URZ, PT ;  /* 0x0000000000ff782f */ /* 0x000fe20003800000 */
[----:B------:R-:W-:Y:S01]  /*03e0*/  IMAD.MOV.U32 R2, RZ, RZ, 0x1 ;  /* 0x00000001ff027424 */ /* 0x000fe200078e00ff */
[----:B------:R-:W-:Y:S01]  /*03f0*/  UMOV UR5, 0x40 ;  /* 0x0000004000057882 */ /* 0x000fe20000000000 */
[----:B------:R-:W-:Y:S01]  /*0400*/  UVIRTCOUNT.DEALLOC.SMPOOL 0x80 ;  /* 0x000000800000784c */ /* 0x000fe20000000000 */
[----:B------:R-:W-:-:S09]  /*0410*/  ULEA UR5, UR4, UR5, 0x18 ;  /* 0x0000000504057291 */ /* 0x000fd2000f8ec0ff */
[----:B------:R5:W-:Y:S03]  /*0420*/  @P0 STS.U8 [UR5], R2 ;  /* 0x00000002ff000988 */ /* 0x000be60008000005 */
.L_x_5:
[----:B------:R-:W5:Y:S01]  /*0430*/  S2UR UR4, SR_CTAID.Z ;  /* 0x00000000000479c3 */ /* 0x000f620000002700 */
[----:B------:R-:W4:Y:S01]  /*0440*/  LDCU UR5, c[0x0][0x370] ;  /* 0x00006e00ff0577ac */ /* 0x000f220008000800 */
[----:B------:R-:W-:Y:S01]  /*0450*/  ISETP.GE.U32.AND P0, PT, R132, 0x20, PT ;  /* 0x000000208400780c */ /* 0x000fe20003f06070 */
[----:B----4-:R-:W-:Y:S01]  /*0460*/  VIADD R4, R4, 0xffffffff ;  /* 0xffffffff04047836 */ /* 0x010fe20000000000 */
[C---:B------:R-:W-:Y:S01]  /*0470*/  ISETP.NE.U32.AND P3, PT, R132.reuse, RZ, PT ;  /* 0x000000ff8400720c */ /* 0x040fe20003f65070 */
[----:B------:R-:W5:Y:S01]  /*0480*/  LDCU UR6, c[0x0][0x374] ;  /* 0x00006e80ff0677ac */ /* 0x000f620008000800 */
[----:B------:R-:W-:Y:S01]  /*0490*/  LEA R10, R132, UR14, 0x2 ;  /* 0x0000000e840a7c11 */ /* 0x000fe2000f8e10ff */
[----:B-----5:R-:W-:Y:S01]  /*04a0*/  VIADD R11, R12, 0xffffffff ;  /* 0xffffffff0c0b7836 */ /* 0x020fe20000000000 */
[----:B------:R-:W4:Y:S01]  /*04b0*/  S2UR UR31, SR_CTAID.X ;  /* 0x00000000001f79c3 */ /* 0x000f220000002500 */
[----:B------:R-:W5:Y:S01]  /*04c0*/  LDCU.64 UR16, c[0x0][0x3c0] ;  /* 0x00007800ff1077ac */ /* 0x000f620008000a00 */
[----:B--2---:R-:W-:Y:S01]  /*04d0*/  R2UR UR26, R3 ;  /* 0x00000000031a72ca */ /* 0x004fe200000e0000 */
[----:B------:R-:W-:Y:S04]  /*04e0*/  BSSY.RECONVERGENT B0, `(.L_x_6) ;  /* 0x0000011000007945 */ /* 0x000fe80003800200 */
[----:B------:R2:W-:Y:S01]  /*04f0*/  @!P0 STS [R10], RZ ;  /* 0x000000ff0a008388 */ /* 0x0005e20000000800 */
[----:B------:R-:W-:-:S03]  /*0500*/  NOP ;  /* 0x0000000000007918 */ /* 0x000fc60000000000 */
[----:B------:R2:W-:Y:S01]  /*0510*/  @!P3 STS [UR14+0x24], R4 ;  /* 0x00002404ff00b988 */ /* 0x0005e2000800080e */
[----:B---3--:R-:W-:-:S03]  /*0520*/  UIMAD UR4, UR4, UR6, UR11 ;  /* 0x00000006040472a4 */ /* 0x008fc6000f8e020b */
[----:B------:R2:W-:Y:S01]  /*0530*/  @!P3 STS [UR14+0x20], R11 ;  /* 0x0000200bff00b988 */ /* 0x0005e2000800080e */
[----:B----4-:R-:W-:-:S04]  /*0540*/  UIMAD UR4, UR4, UR5, UR31 ;  /* 0x00000005040472a4 */ /* 0x010fc8000f8e021f */
[----:B------:R-:W-:-:S04]  /*0550*/  UIMAD UR4, UR4, 0x180, URZ ;  /* 0x00000180040478a4 */ /* 0x000fc8000f8e02ff */
[----:B-----5:R-:W-:-:S04]  /*0560*/  UIADD3 UR12, UP0, UPT, UR4, UR16, URZ ;  /* 0x00000010040c7290 */ /* 0x020fc8000ff1e0ff */
[----:B------:R-:W-:Y:S01]  /*0570*/  ULEA.HI.X.SX32 UR13, UR4, UR17, 0x1, UP0 ;  /* 0x00000011040d7291 */ /* 0x000fe200080f0eff */
[----:B--2---:R-:W-:Y:S11]  /*0580*/  @P3 BRA `(.L_x_7) ;  /* 0x0000000000183947 */ /* 0x004ff60003800000 */
[----:B------:R-:W2:Y:S01]  /*0590*/  LDS R2, [UR14+0x8] ;  /* 0x0000080eff027984 */ /* 0x000ea20008000800 */
[----:B------:R-:W3:Y:S01]  /*05a0*/  LDC.64 R6, c[0x0][0x380] ;  /* 0x0000e000ff067b82 */ /* 0x000ee20000000a00 */
[----:B------:R-:W-:Y:S02]  /*05b0*/  IMAD.MOV.U32 R3, RZ, RZ, 0x70 ;  /* 0x00000070ff037424 */ /* 0x000fe400078e00ff */
[----:B---3--:R3:W-:Y:S03]  /*05c0*/  STS.64 [UR14], R6 ;  /* 0x00000006ff007988 */ /* 0x0087e60008000a0e */
[----:B--2---:R-:W-:-:S05]  /*05d0*/  LOP3.LUT R2, R2, 0x10, R3, 0xd8, !PT ;  /* 0x0000001002027812 */ /* 0x004fca00078ed803 */
[----:B------:R3:W-:Y:S02]  /*05e0*/  STS [UR14+0x8], R2 ;  /* 0x00000802ff007988 */ /* 0x0007e4000800080e */
.L_x_7:
[----:B------:R-:W-:Y:S05]  /*05f0*/  BSYNC.RECONVERGENT B0 ;  /* 0x0000000000007941 */ /* 0x000fea0003800200 */
.L_x_6:
[----:B------:R-:W-:Y:S04]  /*0600*/  BSSY.RECONVERGENT B0, `(.L_x_8) ;  /* 0x000000a000007945 */ /* 0x000fe80003800200 */
[----:B------:R-:W-:Y:S05]  /*0610*/  @P3 BRA `(.L_x_9) ;  /* 0x0000000000203947 */ /* 0x000fea0003800000 */
[----:B---3--:R-:W2:Y:S01]  /*0620*/  LDS R2, [UR14+0x34] ;  /* 0x0000340eff027984 */ /* 0x008ea20008000800 */
[----:B------:R-:W-:Y:S02]  /*0630*/  IMAD.MOV.U32 R3, RZ, RZ, 0x3f000000 ;  /* 0x3f000000ff037424 */ /* 0x000fe400078e00ff */
[----:B------:R-:W-:Y:S01]  /*0640*/  @!P3 IMAD.MOV.U32 R5, RZ, RZ, 0x7f ;  /* 0x0000007fff05b424 */ /* 0x000fe200078e00ff */
[----:B------:R-:W3:Y:S02]  /*0650*/  @!P3 LDS R6, [UR14+0x38] ;  /* 0x0000380eff06b984 */ /* 0x000ee40008000800 */
[----:B--2---:R-:W-:Y:S02]  /*0660*/  LOP3.LUT R2, R2, 0xff000000, R3, 0xb8, !PT ;  /* 0xff00000002027812 */ /* 0x004fe400078eb803 */
[----:B---3--:R-:W-:-:S03]  /*0670*/  @!P3 LOP3.LUT R3, R6, 0xff, R5, 0xb8, !PT ;  /* 0x000000ff0603b812 */ /* 0x008fc600078eb805 */
[----:B------:R2:W-:Y:S04]  /*0680*/  STS [UR14+0x34], R2 ;  /* 0x00003402ff007988 */ /* 0x0005e8000800080e */
[----:B------:R2:W-:Y:S02]  /*0690*/  @!P3 STS [UR14+0x38], R3 ;  /* 0x00003803ff00b988 */ /* 0x0005e4000800080e */
.L_x_9:
[----:B------:R-:W-:Y:S05]  /*06a0*/  BSYNC.RECONVERGENT B0 ;  /* 0x0000000000007941 */ /* 0x000fea0003800200 */
.L_x_8:
[----:B------:R-:W-:Y:S04]  /*06b0*/  BSSY.RECONVERGENT B0, `(.L_x_10) ;  /* 0x000000e000007945 */ /* 0x000fe80003800200 */
[----:B------:R-:W-:Y:S05]  /*06c0*/  @P3 BRA `(.L_x_11) ;  /* 0x0000000000303947 */ /* 0x000fea0003800000 */
[----:B--2---:R-:W2:Y:S01]  /*06d0*/  LDS R3, [UR14+0x34] ;  /* 0x0000340eff037984 */ /* 0x004ea20008000800 */
[----:B------:R-:W4:Y:S03]  /*06e0*/  LDC.64 R8, c[0x0][0x3a8] ;  /* 0x0000ea00ff087b82 */ /* 0x000f260000000a00 */
[----:B---3--:R-:W3:Y:S01]  /*06f0*/  LDS R2, [UR14+0x1c] ;  /* 0x00001c0eff027984 */ /* 0x008ee20008000800 */
[C---:B----4-:R-:W-:Y:S01]  /*0700*/  SHF.L.U64.HI R6, R8.reuse, 0x1, R9 ;  /* 0x0000000108067819 */ /* 0x050fe20000010209 */
[----:B------:R-:W-:-:S03]  /*0710*/  IMAD.SHL.U32 R5, R8, 0x2, RZ ;  /* 0x0000000208057824 */ /* 0x000fc600078e00ff */
[--C-:B------:R-:W-:Y:S02]  /*0720*/  SHF.R.U32.HI R7, RZ, 0x4, R6.reuse ;  /* 0x00000004ff077819 */ /* 0x100fe40000011606 */
[----:B------:R-:W-:-:S05]  /*0730*/  SHF.R.U64 R5, R5, 0x4, R6 ;  /* 0x0000000405057819 */ /* 0x000fca0000001206 */
[----:B------:R4:W-:Y:S01]  /*0740*/  STS [UR14+0xc], R5 ;  /* 0x00000c05ff007988 */ /* 0x0009e2000800080e */
[----:B--2---:R-:W-:Y:S02]  /*0750*/  LOP3.LUT R3, R3, 0x7, RZ, 0xb8, !PT ;  /* 0x0000000703037812 */ /* 0x004fe400078eb8ff */
[----:B---3--:R-:W-:-:S03]  /*0760*/  LOP3.LUT R2, R2, 0xf, R7, 0xb8, !PT ;  /* 0x0000000f02027812 */ /* 0x008fc600078eb807 */
[----:B------:R4:W-:Y:S04]  /*0770*/  STS [UR14+0x34], R3 ;  /* 0x00003403ff007988 */ /* 0x0009e8000800080e */
[----:B------:R4:W-:Y:S02]  /*0780*/  STS [UR14+0x1c], R2 ;  /* 0x00001c02ff007988 */ /* 0x0009e4000800080e */
.L_x_11:
[----:B------:R-:W-:Y:S05]  /*0790*/  BSYNC.RECONVERGENT B0 ;  /* 0x0000000000007941 */ /* 0x000fea0003800200 */
.L_x_10:
[----:B------:R-:W-:Y:S04]  /*07a0*/  BSSY.RECONVERGENT B1, `(.L_x_12) ;  /* 0x000001a000017945 */ /* 0x000fe80003800200 */
[----:B------:R-:W-:Y:S04]  /*07b0*/  BSSY.RELIABLE B0, `(.L_x_13) ;  /* 0x0000015000007945 */ /* 0x000fe80003800100 */
[----:B------:R-:W-:Y:S05]  /*07c0*/  @P3 BRA `(.L_x_14) ;  /* 0x0000000000203947 */ /* 0x000fea0003800000 */
[----:B--234-:R-:W2:Y:S02]  /*07d0*/  LDS R2, [UR14+0x34] ;  /* 0x0000340eff027984 */ /* 0x01cea40008000800 */
[----:B--2---:R-:W-:-:S05]  /*07e0*/  LOP3.LUT R2, R2, 0x38, RZ, 0xb8, !PT ;  /* 0x0000003802027812 */ /* 0x004fca00078eb8ff */
[----:B------:R2:W-:Y:S01]  /*07f0*/  STS [UR14+0x34], R2 ;  /* 0x00003402ff007988 */ /* 0x0005e2000800080e */
[----:B------:R-:W-:Y:S05]  /*0800*/  @P3 BRA `(.L_x_15) ;  /* 0x0000000000203947 */ /* 0x000fea0003800000 */
[----:B--2---:R-:W2:Y:S01]  /*0810*/  LDS R2, [UR14+0x8] ;  /* 0x0000080eff027984 */ /* 0x004ea20008000800 */
[----:B------:R-:W-:-:S05]  /*0820*/  IMAD.MOV.U32 R3, RZ, RZ, 0x780 ;  /* 0x00000780ff037424 */ /* 0x000fca00078e00ff */
[----:B--2---:R-:W-:-:S05]  /*0830*/  LOP3.LUT R2, R2, 0x300, R3, 0xd8, !PT ;  /* 0x0000030002027812 */ /* 0x004fca00078ed803 */
[----:B------:R5:W-:Y:S02]  /*0840*/  STS [UR14+0x8], R2 ;  /* 0x00000802ff007988 */ /* 0x000be4000800080e */
.L_x_14:
[----:B------:R-:W-:Y:S05]  /*0850*/  @P3 BRA `(.L_x_16) ;  /* 0x0000000000283947 */ /* 0x000fea0003800000 */
[----:B--2345:R-:W2:Y:S02]  /*0860*/  LDS R2, [UR14+0x8] ;  /* 0x0000080eff027984 */ /* 0x03cea40008000800 */
[----:B--2---:R-:W-:-:S05]  /*0870*/  LOP3.LUT R2, R2, 0x1800, RZ, 0xb8, !PT ;  /* 0x0000180002027812 */ /* 0x004fca00078eb8ff */
[----:B------:R3:W-:Y:S02]  /*0880*/  STS [UR14+0x8], R2 ;  /* 0x00000802ff007988 */ /* 0x0007e4000800080e */
.L_x_15:
[----:B------:R-:W-:Y:S05]  /*0890*/  @P3 BREAK.RELIABLE B0 ;  /* 0x0000000000003942 */ /* 0x000fea0003800100 */
[----:B------:R-:W-:Y:S05]  /*08a0*/  @P3 BRA `(.L_x_17) ;  /* 0x0000000000243947 */ /* 0x000fea0003800000 */
[----:B------:R-:W4:Y:S01]  /*08b0*/  LDS R3, [UR14+0x8] ;  /* 0x0000080eff037984 */ /* 0x000f220008000800 */
[----:B--23--:R-:W-:-:S05]  /*08c0*/  IMAD.MOV.U32 R2, RZ, RZ, 0x6000 ;  /* 0x00006000ff027424 */ /* 0x00cfca00078e00ff */
[----:B----4-:R-:W-:-:S04]  /*08d0*/  LOP3.LUT R2, R3, 0x6000, R2, 0xd8, !PT ;  /* 0x0000600003027812 */ /* 0x010fc800078ed802 */
[----:B------:R-:W-:-:S05]  /*08e0*/  LOP3.LUT R2, R2, 0x400000, RZ, 0xb8, !PT ;  /* 0x0040000002027812 */ /* 0x000fca00078eb8ff */
[----:B------:R2:W-:Y:S02]  /*08f0*/  STS [UR14+0x8], R2 ;  /* 0x00000802ff007988 */ /* 0x0005e4000800080e */
.L_x_16:
[----:B------:R-:W-:Y:S05]  /*0900*/  BSYNC.RELIABLE B0 ;  /* 0x0000000000007941 */ /* 0x000fea0003800100 */
.L_x_13:
[----:B--2345:R-:W2:Y:S02]  /*0910*/  @!P3 LDS R2, [UR14+0x8] ;  /* 0x0000080eff02b984 */ /* 0x03cea40008000800 */
[----:B--2---:R-:W-:-:S05]  /*0920*/  @!P3 LOP3.LUT R2, R2, 0x8000, RZ, 0xb8, !PT ;  /* 0x000080000202b812 */ /* 0x004fca00078eb8ff */
[----:B------:R4:W-:Y:S02]  /*0930*/  @!P3 STS [UR14+0x8], R2 ;  /* 0x00000802ff00b988 */ /* 0x0009e4000800080e */
.L_x_17:
[----:B------:R-:W-:Y:S05]  /*0940*/  BSYNC.RECONVERGENT B1 ;  /* 0x0000000000017941 */ /* 0x000fea0003800200 */
.L_x_12:
[----:B------:R-:W-:Y:S05]  /*0950*/  WARPSYNC.ALL ;  /* 0x0000000000007948 */ /* 0x000fea0003800000 */
[----:B------:R-:W-:Y:S01]  /*0960*/  NOP ;  /* 0x0000000000007918 */ /* 0x000fe20000000000 */
[----:B------:R-:W-:Y:S05]  /*0970*/  @P0 BRA `(.L_x_18) ;  /* 0x0000000000300947 */ /* 0x000fea0003800000 */
[----:B--234-:R-:W2:Y:S01]  /*0980*/  S2R R2, SR_LANEID ;  /* 0x0000000000027919 */ /* 0x01cea20000000000 */
[----:B------:R-:W-:Y:S05]  /*0990*/  WARPSYNC.ALL ;  /* 0x0000000000007948 */ /* 0x000fea0003800000 */
[----:B------:R-:W-:Y:S01]  /*09a0*/  NOP ;  /* 0x0000000000007918 */ /* 0x000fe20000000000 */
[----:B--2---:R-:W-:-:S05]  /*09b0*/  IMAD.SHL.U32 R5, R2, 0x4, RZ ;  /* 0x0000000402057824 */ /* 0x004fca00078e00ff */
[----:B------:R-:W2:Y:S01]  /*09c0*/  LDS R7, [R5+UR14] ;  /* 0x0000000e05077984 */ /* 0x000ea20008000800 */
[----:B------:R-:W-:-:S05]  /*09d0*/  IADD3 R2, P1, PT, R5, UR12, RZ ;  /* 0x0000000c05027c10 */ /* 0x000fca000ff3e0ff */
[----:B------:R-:W-:-:S05]  /*09e0*/  IMAD.X R3, RZ, RZ, UR13, P1 ;  /* 0x0000000dff037e24 */ /* 0x000fca00088e06ff */
[----:B--2---:R5:W2:Y:S01]  /*09f0*/  ATOMG.E.EXCH.STRONG.GPU PT, RZ, [R2], R7 ;  /* 0x0000000702ff73a8 */ /* 0x004aa200041ee100 */
[----:B------:R-:W-:-:S04]  /*0a00*/  DEPBAR {5,4,3,2,1,0} ;  /* 0x0000003f0000791a */ /* 0x000fc80000000000 */
[----:B------:R-:W3:Y:S02]  /*0a10*/  CCTL.E.C.LDCU.IV.DEEP [UR12] ;  /* 0x000000000c007540 */ /* 0x000ee40009c08000 */
[----:B---3--:R5:W-:Y:S01]  /*0a20*/  UTMACCTL.IV [UR12] ;  /* 0x000000000c0079b9 */ /* 0x008be20008000000 */
[----:B------:R-:W-:Y:S01]  /*0a30*/  NOP ;  /* 0x0000000000007918 */ /* 0x000fe20000000000 */
.L_x_18:
[----:B------:R-:W-:Y:S05]  /*0a40*/  @P0 BRA `(.L_x_19) ;  /* 0x00000000000c0947 */ /* 0x000fea0003800000 */
[----:B------:R0:W-:Y:S01]  /*0a50*/  UTMACMDFLUSH ;  /* 0x00000000000079b7 */ /* 0x0001e20000000000 */
[----:B------:R-:W-:Y:S05]  /*0a60*/  @P0 BRA `(.L_x_19) ;  /* 0x0000000000040947 */ /* 0x000fea0003800000 */
[----:B------:R-:W-:-:S04]  /*0a70*/  DEPBAR.LE SB0, 0x0 ;  /* 0x000080000000791a */ /* 0x000fc80000000000 */
.L_x_19:
[----:B------:R-:W-:Y:S05]  /*0a80*/  WARPSYNC.ALL ;  /* 0x0000000000007948 */ /* 0x000fea0003800000 */
[----:B------:R-:W-:Y:S01]  /*0a90*/  NOP ;  /* 0x0000000000007918 */ /* 0x000fe20000000000 */
[----:B--2---:R-:W-:Y:S06]  /*0aa0*/  BAR.SYNC.DEFER_BLOCKING 0x0 ;  /* 0x0000000000007b1d */ /* 0x004fec0000010000 */
[----:B------:R-:W-:Y:S02]  /*0ab0*/  BSSY.RECONVERGENT B1, `(.L_x_20) ;  /* 0x000000b000017945 */ /* 0x000fe40003800200 */
[----:B------:R-:W-:Y:S06]  /*0ac0*/  BAR.SYNC.DEFER_BLOCKING 0x0 ;  /* 0x0000000000007b1d */ /* 0x000fec0000010000 */
[----:B------:R2:W-:Y:S01]  /*0ad0*/  @!P0 STS [R10], RZ ;  /* 0x000000ff0a008388 */ /* 0x0005e20000000800 */
[----:B------:R-:W-:Y:S01]  /*0ae0*/  NOP ;  /* 0x0000000000007918 */ /* 0x000fe20000000000 */
[----:B------:R-:W-:Y:S05]  /*0af0*/  @P3 BRA `(.L_x_21) ;  /* 0x0000000000183947 */ /* 0x000fea0003800000 */
[----:B---345:R-:W3:Y:S01]  /*0b00*/  LDS R2, [UR14+0x8] ;  /* 0x0000080eff027984 */ /* 0x038ee20008000800 */
[----:B------:R-:W4:Y:S01]  /*0b10*/  LDC.64 R6, c[0x0][0x388] ;  /* 0x0000e200ff067b82 */ /* 0x000f220000000a00 */
[----:B------:R-:W-:Y:S02]  /*0b20*/  IMAD.MOV.U32 R3, RZ, RZ, 0x70 ;  /* 0x00000070ff037424 */ /* 0x000fe400078e00ff */
[----:B----4-:R4:W-:Y:S03]  /*0b30*/  STS.64 [UR14], R6 ;  /* 0x00000006ff007988 */ /* 0x0109e60008000a0e */
[----:B---3--:R-:W-:-:S05]  /*0b40*/  LOP3.LUT R2, R2, 0x10, R3, 0xd8, !PT ;  /* 0x0000001002027812 */ /* 0x008fca00078ed803 */
[----:B------:R4:W-:Y:S02]  /*0b50*/  STS [UR14+0x8], R2 ;  /* 0x00000802ff007988 */ /* 0x0009e4000800080e */
.L_x_21:
[----:B-----5:R-:W-:Y:S05]  /*0b60*/  BSYNC.RECONVERGENT B1 ;  /* 0x0000000000017941 */ /* 0x020fea0003800200 */
.L_x_20:
[----:B------:R-:W-:Y:S04]  /*0b70*/  BSSY.RECONVERGENT B2, `(.L_x_22) ;  /* 0x000000f000027945 */ /* 0x000fe80003800200 */
[----:B------:R-:W-:Y:S04]  /*0b80*/  BSSY.RELIABLE B1, `(.L_x_23) ;  /* 0x000000c000017945 */ /* 0x000fe80003800100 */
[----:B------:R-:W-:Y:S05]  /*0b90*/  @P3 BRA `(.L_x_24) ;  /* 0x0000000000283947 */ /* 0x000fea0003800000 */
[----:B---34-:R-:W3:Y:S01]  /*0ba0*/  LDS R2, [UR14+0x34] ;  /* 0x0000340eff027984 */ /* 0x018ee20008000800 */
[----:B------:R-:W-:Y:S01]  /*0bb0*/  IMAD.MOV.U32 R3, RZ, RZ, 0x3f000000 ;  /* 0x3f000000ff037424 */ /* 0x000fe200078e00ff */
[----:B------:R-:W-:Y:S05]  /*0bc0*/  @P3 BREAK.RELIABLE B1 ;  /* 0x0000000000013942 */ /* 0x000fea0003800100 */
[----:B---3--:R-:W-:-:S05]  /*0bd0*/  LOP3.LUT R2, R2, 0xff000000, R3, 0xb8, !PT ;  /* 0xff00000002027812 */ /* 0x008fca00078eb803 */
[----:B------:R3:W-:Y:S01]  /*0be0*/  STS [UR14+0x34], R2 ;  /* 0x00003402ff007988 */ /* 0x0007e2000800080e */
[----:B------:R-:W-:Y:S05]  /*0bf0*/  @P3 BRA `(.L_x_25) ;  /* 0x0000000000183947 */ /* 0x000fea0003800000 */
[----:B---3--:R-:W3:Y:S01]  /*0c00*/  LDS R2, [UR14+0x38] ;  /* 0x0000380eff027984 */ /* 0x008ee20008000800 */
[----:B------:R-:W-:-:S05]  /*0c10*/  IMAD.MOV.U32 R3, RZ, RZ, 0xff ;  /* 0x000000ffff037424 */ /* 0x000fca00078e00ff */
[----:B---3--:R-:W-:-:S05]  /*0c20*/  LOP3.LUT R2, R2, 0xff, R3, 0xb8, !PT ;  /* 0x000000ff02027812 */ /* 0x008fca00078eb803 */
[----:B------:R5:W-:Y:S02]  /*0c30*/  STS [UR14+0x38], R2 ;  /* 0x00003802ff007988 */ /* 0x000be4000800080e */
.L_x_24:
[----:B------:R-:W-:Y:S05]  /*0c40*/  BSYNC.RELIABLE B1 ;  /* 0x0000000000017941 */ /* 0x000fea0003800100 */
.L_x_23:
[----:B------:R2:W-:Y:S02]  /*0c50*/  @!P3 STS [UR14+0x20], R11 ;  /* 0x0000200bff00b988 */ /* 0x0005e4000800080e */
.L_x_25:
[----:B------:R-:W-:Y:S05]  /*0c60*/  BSYNC.RECONVERGENT B2 ;  /* 0x0000000000027941 */ /* 0x000fea0003800200 */
.L_x_22:
[----:B------:R-:W-:Y:S05]  /*0c70*/  WARPSYNC.ALL ;  /* 0x0000000000007948 */ /* 0x000fea0003800000 */
[----:B------:R-:W-:Y:S01]  /*0c80*/  NOP ;  /* 0x0000000000007918 */ /* 0x000fe20000000000 */
[----:B------:R-:W2:Y:S01]  /*0c90*/  LDC R5, c[0x0][0x39c] ;  /* 0x0000e700ff057b82 */ /* 0x000ea20000000800 */
[----:B------:R-:W-:Y:S01]  /*0ca0*/  BSSY.RECONVERGENT B2, `(.L_x_26) ;  /* 0x0000010000027945 */ /* 0x000fe20003800200 */
[----:B--2---:R-:W-:-:S05]  /*0cb0*/  VIADD R5, R5, 0xffffffff ;  /* 0xffffffff05057836 */ /* 0x004fca0000000000 */
[----:B------:R2:W-:Y:S01]  /*0cc0*/  @!P3 STS [UR14+0x24], R5 ;  /* 0x00002405ff00b988 */ /* 0x0005e2000800080e */
[----:B------:R-:W-:Y:S05]  /*0cd0*/  @P3 BRA `(.L_x_27) ;  /* 0x0000000000303947 */ /* 0x000fea0003800000 */
[----:B------:R-:W2:Y:S01]  /*0ce0*/  LDS R3, [UR14+0x34] ;  /* 0x0000340eff037984 */ /* 0x000ea20008000800 */
[----:B----4-:R-:W4:Y:S03]  /*0cf0*/  LDC.64 R6, c[0x0][0x3b0] ;  /* 0x0000ec00ff067b82 */ /* 0x010f260000000a00 */
[----:B---3-5:R-:W3:Y:S01]  /*0d00*/  LDS R2, [UR14+0x1c] ;  /* 0x00001c0eff027984 */ /* 0x028ee20008000800 */
        /* <DEDUP_REMOVED lines=9> */
.L_x_27:
[----:B------:R-:W-:Y:S05]  /*0da0*/  BSYNC.RECONVERGENT B2 ;  /* 0x0000000000027941 */ /* 0x000fea0003800200 */
.L_x_26:
[----:B------:R-:W-:Y:S04]  /*0db0*/  BSSY.RECONVERGENT B3, `(.L_x_28) ;  /* 0x000001a000037945 */ /* 0x000fe80003800200 */
[----:B------:R-:W-:Y:S04]  /*0dc0*/  BSSY.RELIABLE B2, `(.L_x_29) ;  /* 0x0000015000027945 */ /* 0x000fe80003800100 */
[----:B------:R-:W-:Y:S05]  /*0dd0*/  @P3 BRA `(.L_x_30) ;  /* 0x0000000000203947 */ /* 0x000fea0003800000 */
[----:B---345:R-:W3:Y:S02]  /*0de0*/  LDS R2, [UR14+0x34] ;  /* 0x0000340eff027984 */ /* 0x038ee40008000800 */
[----:B---3--:R-:W-:-:S05]  /*0df0*/  LOP3.LUT R2, R2, 0x38, RZ, 0xb8, !PT ;  /* 0x0000003802027812 */ /* 0x008fca00078eb8ff */
[----:B------:R3:W-:Y:S01]  /*0e00*/  STS [UR14+0x34], R2 ;  /* 0x00003402ff007988 */ /* 0x0007e2000800080e */
[----:B------:R-:W-:Y:S05]  /*0e10*/  @P3 BRA `(.L_x_31) ;  /* 0x0000000000203947 */ /* 0x000fea0003800000 */
[----:B---3--:R-:W3:Y:S01]  /*0e20*/  LDS R2, [UR14+0x8] ;  /* 0x0000080eff027984 */ /* 0x008ee20008000800 */
[----:B------:R-:W-:-:S05]  /*0e30*/  IMAD.MOV.U32 R3, RZ, RZ, 0x780 ;  /* 0x00000780ff037424 */ /* 0x000fca00078e00ff */
[----:B---3--:R-:W-:-:S05]  /*0e40*/  LOP3.LUT R2, R2, 0x300, R3, 0xd8, !PT ;  /* 0x0000030002027812 */ /* 0x008fca00078ed803 */
[----:B------:R3:W-:Y:S02]  /*0e50*/  STS [UR14+0x8], R2 ;  /* 0x00000802ff007988 */ /* 0x0007e4000800080e */
.L_x_30:
[----:B------:R-:W-:Y:S05]  /*0e60*/  @P3 BRA `(.L_x_32) ;  /* 0x0000000000283947 */ /* 0x000fea0003800000 */
[----:B---345:R-:W3:Y:S02]  /*0e70*/  LDS R2, [UR14+0x8] ;  /* 0x0000080eff027984 */ /* 0x038ee40008000800 */
[----:B---3--:R-:W-:-:S05]  /*0e80*/  LOP3.LUT R2, R2, 0x1800, RZ, 0xb8, !PT ;  /* 0x0000180002027812 */ /* 0x008fca00078eb8ff */
[----:B------:R4:W-:Y:S02]  /*0e90*/  STS [UR14+0x8], R2 ;  /* 0x00000802ff007988 */ /* 0x0009e4000800080e */
.L_x_31:
[----:B------:R-:W-:Y:S05]  /*0ea0*/  @P3 BREAK.RELIABLE B2 ;  /* 0x0000000000023942 */ /* 0x000fea0003800100 */
[----:B------:R-:W-:Y:S05]  /*0eb0*/  @P3 BRA `(.L_x_33) ;  /* 0x0000000000243947 */ /* 0x000fea0003800000 */
[----:B---34-:R-:W3:Y:S01]  /*0ec0*/  LDS R2, [UR14+0x8] ;  /* 0x0000080eff027984 */ /* 0x018ee20008000800 */
[----:B------:R-:W-:-:S05]  /*0ed0*/  IMAD.MOV.U32 R3, RZ, RZ, 0x6000 ;  /* 0x00006000ff037424 */ /* 0x000fca00078e00ff */
[----:B---3--:R-:W-:-:S04]  /*0ee0*/  LOP3.LUT R2, R2, 0x6000, R3, 0xd8, !PT ;  /* 0x0000600002027812 */ /* 0x008fc800078ed803 */
[----:B------:R-:W-:-:S05]  /*0ef0*/  LOP3.LUT R2, R2, 0x400000, RZ, 0xb8, !PT ;  /* 0x0040000002027812 */ /* 0x000fca00078eb8ff */
[----:B------:R3:W-:Y:S02]  /*0f00*/  STS [UR14+0x8], R2 ;  /* 0x00000802ff007988 */ /* 0x0007e4000800080e */
.L_x_32:
[----:B------:R-:W-:Y:S05]  /*0f10*/  BSYNC.RELIABLE B2 ;  /* 0x0000000000027941 */ /* 0x000fea0003800100 */
.L_x_29:
[----:B---345:R-:W3:Y:S02]  /*0f20*/  @!P3 LDS R2, [UR14+0x8] ;  /* 0x0000080eff02b984 */ /* 0x038ee40008000800 */
[----:B---3--:R-:W-:-:S05]  /*0f30*/  @!P3 LOP3.LUT R2, R2, 0x8000, RZ, 0xb8, !PT ;  /* 0x000080000202b812 */ /* 0x008fca00078eb8ff */
[----:B------:R5:W-:Y:S02]  /*0f40*/  @!P3 STS [UR14+0x8], R2 ;  /* 0x00000802ff00b988 */ /* 0x000be4000800080e */
.L_x_33:
[----:B------:R-:W-:Y:S05]  /*0f50*/  BSYNC.RECONVERGENT B3 ;  /* 0x0000000000037941 */ /* 0x000fea0003800200 */
.L_x_28:
[----:B------:R-:W-:Y:S05]  /*0f60*/  WARPSYNC.ALL ;  /* 0x0000000000007948 */ /* 0x000fea0003800000 */
[----:B------:R-:W-:Y:S01]  /*0f70*/  NOP ;  /* 0x0000000000007918 */ /* 0x000fe20000000000 */
[----:B------:R-:W-:-:S04]  /*0f80*/  UIADD3 UR5, UPT, UPT, UR4, 0x80, URZ ;  /* 0x0000008004057890 */ /* 0x000fc8000fffe0ff */
[----:B------:R-:W-:-:S04]  /*0f90*/  UIADD3 UR6, UP0, UPT, UR5, UR16, URZ ;  /* 0x0000001005067290 */ /* 0x000fc8000ff1e0ff */
[----:B------:R-:W-:Y:S01]  /*0fa0*/  ULEA.HI.X.SX32 UR7, UR5, UR17, 0x1, UP0 ;  /* 0x0000001105077291 */ /* 0x000fe200080f0eff */
[----:B------:R-:W-:Y:S11]  /*0fb0*/  @P0 BRA `(.L_x_34) ;  /* 0x0000000000300947 */ /* 0x000ff60003800000 */
[----:B---345:R-:W3:Y:S01]  /*0fc0*/  S2R R2, SR_LANEID ;  /* 0x0000000000027919 */ /* 0x038ee20000000000 */
[----:B------:R-:W-:Y:S05]  /*0fd0*/  WARPSYNC.ALL ;  /* 0x0000000000007948 */ /* 0x000fea0003800000 */
[----:B------:R-:W-:Y:S01]  /*0fe0*/  NOP ;  /* 0x0000000000007918 */ /* 0x000fe20000000000 */
[----:B---3--:R-:W-:-:S05]  /*0ff0*/  IMAD.SHL.U32 R6, R2, 0x4, RZ ;  /* 0x0000000402067824 */ /* 0x008fca00078e00ff */
[----:B------:R-:W3:Y:S01]  /*1000*/  LDS R7, [R6+UR14] ;  /* 0x0000000e06077984 */ /* 0x000ee20008000800 */
[----:B------:R-:W-:-:S05]  /*1010*/  IADD3 R2, P1, PT, R6, UR6, RZ ;  /* 0x0000000606027c10 */ /* 0x000fca000ff3e0ff */
[----:B------:R-:W-:-:S05]  /*1020*/  IMAD.X R3, RZ, RZ, UR7, P1 ;  /* 0x00000007ff037e24 */ /* 0x000fca00088e06ff */
[----:B---3--:R3:W4:Y:S01]  /*1030*/  ATOMG.E.EXCH.STRONG.GPU PT, RZ, [R2], R7 ;  /* 0x0000000702ff73a8 */ /* 0x00872200041ee100 */
[----:B------:R-:W-:-:S04]  /*1040*/  DEPBAR {5,4,3,2,1,0} ;  /* 0x0000003f0000791a */ /* 0x000fc80000000000 */
[----:B------:R-:W5:Y:S02]  /*1050*/  CCTL.E.C.LDCU.IV.DEEP [UR6] ;  /* 0x0000000006007540 */ /* 0x000f640009c08000 */
[----:B-----5:R3:W-:Y:S01]  /*1060*/  UTMACCTL.IV [UR6] ;  /* 0x00000000060079b9 */ /* 0x0207e20008000000 */
[----:B------:R-:W-:Y:S01]  /*1070*/  NOP ;  /* 0x0000000000007918 */ /* 0x000fe20000000000 */
.L_x_34:
[----:B------:R-:W-:Y:S05]  /*1080*/  @P0 BRA `(.L_x_35) ;  /* 0x00000000000c0947 */ /* 0x000fea0003800000 */
[----:B------:R0:W-:Y:S01]  /*1090*/  UTMACMDFLUSH ;  /* 0x00000000000079b7 */ /* 0x0001e20000000000 */
[----:B------:R-:W-:Y:S05]  /*10a0*/  @P0 BRA `(.L_x_35) ;  /* 0x0000000000040947 */ /* 0x000fea0003800000 */
[----:B------:R-:W-:-:S04]  /*10b0*/  DEPBAR.LE SB0, 0x0 ;  /* 0x000080000000791a */ /* 0x000fc80000000000 */
.L_x_35:
[----:B------:R-:W-:Y:S05]  /*10c0*/  WARPSYNC.ALL ;  /* 0x0000000000007948 */ /* 0x000fea0003800000 */
[----:B------:R-:W-:Y:S01]  /*10d0*/  NOP ;  /* 0x0000000000007918 */ /* 0x000fe20000000000 */
[----:B----4-:R-:W-:Y:S06]  /*10e0*/  BAR.SYNC.DEFER_BLOCKING 0x0 ;  /* 0x0000000000007b1d */ /* 0x010fec0000010000 */
[----:B------:R-:W-:Y:S02]  /*10f0*/  BSSY.RECONVERGENT B3, `(.L_x_36) ;  /* 0x000000b000037945 */ /* 0x000fe40003800200 */
[----:B------:R-:W-:Y:S06]  /*1100*/  BAR.SYNC.DEFER_BLOCKING 0x0 ;  /* 0x0000000000007b1d */ /* 0x000fec0000010000 */
[----:B------:R4:W-:Y:S01]  /*1110*/  @!P0 STS [R10], RZ ;  /* 0x000000ff0a008388 */ /* 0x0009e20000000800 */
[----:B------:R-:W-:Y:S01]  /*1120*/  NOP ;  /* 0x0000000000007918 */ /* 0x000fe20000000000 */
[----:B------:R-:W-:Y:S05]  /*1130*/  @P3 BRA `(.L_x_37) ;  /* 0x0000000000183947 */ /* 0x000fea0003800000 */
[----:B---3-5:R-:W3:Y:S01]  /*1140*/  LDS R2, [UR14+0x8] ;  /* 0x0000080eff027984 */ /* 0x028ee20008000800 */
[----:B------:R-:W5:Y:S01]  /*1150*/  LDC.64 R6, c[0x0][0x390] ;  /* 0x0000e400ff067b82 */ /* 0x000f620000000a00 */
[----:B------:R-:W-:Y:S02]  /*1160*/  IMAD.MOV.U32 R3, RZ, RZ, 0x70 ;  /* 0x00000070ff037424 */ /* 0x000fe400078e00ff */
[----:B-----5:R5:W-:Y:S03]  /*1170*/  STS.64 [UR14], R6 ;  /* 0x00000006ff007988 */ /* 0x020be60008000a0e */
[----:B---3--:R-:W-:-:S05]  /*1180*/  LOP3.LUT R2, R2, 0x10, R3, 0xd8, !PT ;  /* 0x0000001002027812 */ /* 0x008fca00078ed803 */
[----:B------:R5:W-:Y:S02]  /*1190*/  STS [UR14+0x8], R2 ;  /* 0x00000802ff007988 */ /* 0x000be4000800080e */
.L_x_37:
[----:B---3--:R-:W-:Y:S05]  /*11a0*/  BSYNC.RECONVERGENT B3 ;  /* 0x0000000000037941 */ /* 0x008fea0003800200 */
.L_x_36:
[----:B------:R-:W-:Y:S04]  /*11b0*/  BSSY.RECONVERGENT B4, `(.L_x_38) ;  /* 0x0000011000047945 */ /* 0x000fe80003800200 */
[----:B------:R-:W-:Y:S04]  /*11c0*/  BSSY.RELIABLE B3, `(.L_x_39) ;  /* 0x000000e000037945 */ /* 0x000fe80003800100 */
[----:B------:R-:W-:Y:S05]  /*11d0*/  @P3 BRA `(.L_x_40) ;  /* 0x0000000000243947 */ /* 0x000fea0003800000 */
[----:B-----5:R-:W3:Y:S01]  /*11e0*/  LDS R2, [UR14+0x34] ;  /* 0x0000340eff027984 */ /* 0x020ee20008000800 */
[----:B------:R-:W-:-:S05]  /*11f0*/  IMAD.MOV.U32 R3, RZ, RZ, 0x3f000000 ;  /* 0x3f000000ff037424 */ /* 0x000fca00078e00ff */
[----:B---3--:R-:W-:-:S05]  /*1200*/  LOP3.LUT R2, R2, 0xff000000, R3, 0xb8, !PT ;  /* 0xff00000002027812 */ /* 0x008fca00078eb803 */
[----:B------:R3:W-:Y:S01]  /*1210*/  STS [UR14+0x34], R2 ;  /* 0x00003402ff007988 */ /* 0x0007e2000800080e */
[----:B------:R-:W-:Y:S05]  /*1220*/  @P3 BRA `(.L_x_41) ;  /* 0x00000000001c3947 */ /* 0x000fea0003800000 */
[----:B---3--:R-:W3:Y:S01]  /*1230*/  LDS R2, [UR14+0x38] ;  /* 0x0000380eff027984 */ /* 0x008ee20008000800 */
[----:B------:R-:W-:-:S05]  /*1240*/  IMAD.MOV.U32 R3, RZ, RZ, 0x7f ;  /* 0x0000007fff037424 */ /* 0x000fca00078e00ff */
[----:B---3--:R-:W-:-:S05]  /*1250*/  LOP3.LUT R2, R2, 0xff, R3, 0xb8, !PT ;  /* 0x000000ff02027812 */ /* 0x008fca00078eb803 */
[----:B------:R3:W-:Y:S02]  /*1260*/  STS [UR14+0x38], R2 ;  /* 0x00003802ff007988 */ /* 0x0007e4000800080e */
.L_x_40:
[----:B------:R-:W-:Y:S05]  /*1270*/  @P3 BREAK.RELIABLE B3 ;  /* 0x0000000000033942 */ /* 0x000fea0003800100 */
[----:B------:R-:W-:Y:S05]  /*1280*/  @P3 BRA `(.L_x_42) ;  /* 0x00000000000c3947 */ /* 0x000fea0003800000 */
[----:B------:R2:W-:Y:S02]  /*1290*/  STS [UR14+0x20], R5 ;  /* 0x00002005ff007988 */ /* 0x0005e4000800080e */
.L_x_41:
[----:B------:R-:W-:Y:S05]  /*12a0*/  BSYNC.RELIABLE B3 ;  /* 0x0000000000037941 */ /* 0x000fea0003800100 */
.L_x_39:
[----:B------:R2:W-:Y:S02]  /*12b0*/  @!P3 STS [UR14+0x24], R4 ;  /* 0x00002404ff00b988 */ /* 0x0005e4000800080e */
.L_x_42:
[----:B------:R-:W-:Y:S05]  /*12c0*/  BSYNC.RECONVERGENT B4 ;  /* 0x0000000000047941 */ /* 0x000fea0003800200 */
.L_x_38:
[----:B------:R-:W-:Y:S05]  /*12d0*/  WARPSYNC.ALL ;  /* 0x0000000000007948 */ /* 0x000fea0003800000 */
[----:B------:R-:W-:Y:S01]  /*12e0*/  NOP ;  /* 0x0000000000007918 */ /* 0x000fe20000000000 */
[----:B------:R-:W-:Y:S04]  /*12f0*/  BSSY.RECONVERGENT B4, `(.L_x_43) ;  /* 0x000000e000047945 */ /* 0x000fe80003800200 */
[----:B------:R-:W-:Y:S05]  /*1300*/  @P3 BRA `(.L_x_44) ;  /* 0x0000000000303947 */ /* 0x000fea0003800000 */
[----:B------:R-:W2:Y:S02]  /*1310*/  LDS R3, [UR14+0x34] ;  /* 0x0000340eff037984 */ /* 0x000ea40008000800 */
[----:B--2---:R-:W2:Y:S02]  /*1320*/  LDC.64 R4, c[0x0][0x3b8] ;  /* 0x0000ee00ff047b82 */ /* 0x004ea40000000a00 */
[----:B---3-5:R-:W3:Y:S01]  /*1330*/  LDS R2, [UR14+0x1c] ;  /* 0x00001c0eff027984 */ /* 0x028ee20008000800 */
[C---:B--2---:R-:W-:Y:S01]  /*1340*/  SHF.L.U64.HI R5, R4.reuse, 0x1, R5 ;  /* 0x0000000104057819 */ /* 0x044fe20000010205 */
[----:B------:R-:W-:-:S03]  /*1350*/  IMAD.SHL.U32 R4, R4, 0x2, RZ ;  /* 0x0000000204047824 */ /* 0x000fc600078e00ff */
[--C-:B------:R-:W-:Y:S02]  /*1360*/  SHF.R.U32.HI R7, RZ, 0x4, R5.reuse ;  /* 0x00000004ff077819 */ /* 0x100fe40000011605 */
[----:B------:R-:W-:-:S05]  /*1370*/  SHF.R.U64 R4, R4, 0x4, R5 ;  /* 0x0000000404047819 */ /* 0x000fca0000001205 */
[----:B------:R2:W-:Y:S01]  /*1380*/  STS [UR14+0xc], R4 ;  /* 0x00000c04ff007988 */ /* 0x0005e2000800080e */
[----:B------:R-:W-:Y:S02]  /*1390*/  LOP3.LUT R3, R3, 0x7, RZ, 0xb8, !PT ;  /* 0x0000000703037812 */ /* 0x000fe400078eb8ff */
[----:B---3--:R-:W-:-:S03]  /*13a0*/  LOP3.LUT R2, R2, 0xf, R7, 0xb8, !PT ;  /* 0x0000000f02027812 */ /* 0x008fc600078eb807 */
[----:B------:R2:W-:Y:S04]  /*13b0*/  STS [UR14+0x34], R3 ;  /* 0x00003403ff007988 */ /* 0x0005e8000800080e */
[----:B------:R2:W-:Y:S02]  /*13c0*/  STS [UR14+0x1c], R2 ;  /* 0x00001c02ff007988 */ /* 0x0005e4000800080e */
.L_x_44:
[----:B------:R-:W-:Y:S05]  /*13d0*/  BSYNC.RECONVERGENT B4 ;  /* 0x0000000000047941 */ /* 0x000fea0003800200 */
.L_x_43:
[----:B------:R-:W-:Y:S04]  /*13e0*/  BSSY.RECONVERGENT B5, `(.L_x_45) ;  /* 0x000001a000057945 */ /* 0x000fe80003800200 */
[----:B------:R-:W-:Y:S04]  /*13f0*/  BSSY.RELIABLE B4, `(.L_x_46) ;  /* 0x0000015000047945 */ /* 0x000fe80003800100 */
[----:B------:R-:W-:Y:S05]  /*1400*/  @P3 BRA `(.L_x_47) ;  /* 0x0000000000203947 */ /* 0x000fea0003800000 */
[----:B--23-5:R-:W2:Y:S02]  /*1410*/  LDS R2, [UR14+0x34] ;  /* 0x0000340eff027984 */ /* 0x02cea40008000800 */
[----:B--2---:R-:W-:-:S05]  /*1420*/  LOP3.LUT R2, R2, 0x38, RZ, 0xb8, !PT ;  /* 0x0000003802027812 */ /* 0x004fca00078eb8ff */
[----:B------:R2:W-:Y:S01]  /*1430*/  STS [UR14+0x34], R2 ;  /* 0x00003402ff007988 */ /* 0x0005e2000800080e */
[----:B------:R-:W-:Y:S05]  /*1440*/  @P3 BRA `(.L_x_48) ;  /* 0x0000000000203947 */ /* 0x000fea0003800000 */
[----:B--2---:R-:W2:Y:S01]  /*1450*/  LDS R2, [UR14+0x8] ;  /* 0x0000080eff027984 */ /* 0x004ea20008000800 */
[----:B------:R-:W-:-:S05]  /*1460*/  IMAD.MOV.U32 R3, RZ, RZ, 0x780 ;  /* 0x00000780ff037424 */ /* 0x000fca00078e00ff */
[----:B--2---:R-:W-:-:S05]  /*1470*/  LOP3.LUT R2, R2, 0x300, R3, 0xd8, !PT ;  /* 0x0000030002027812 */ /* 0x004fca00078ed803 */
[----:B------:R2:W-:Y:S02]  /*1480*/  STS [UR14+0x8], R2 ;  /* 0x00000802ff007988 */ /* 0x0005e4000800080e */
.L_x_47:
[----:B------:R-:W-:Y:S05]  /*1490*/  @P3 BRA `(.L_x_49) ;  /* 0x0000000000283947 */ /* 0x000fea0003800000 */
[----:B--23-5:R-:W2:Y:S02]  /*14a0*/  LDS R2, [UR14+0x8] ;  /* 0x0000080eff027984 */ /* 0x02cea40008000800 */
[----:B--2---:R-:W-:-:S05]  /*14b0*/  LOP3.LUT R2, R2, 0x1800, RZ, 0xb8, !PT ;  /* 0x0000180002027812 */ /* 0x004fca00078eb8ff */
[----:B------:R3:W-:Y:S02]  /*14c0*/  STS [UR14+0x8], R2 ;  /* 0x00000802ff007988 */ /* 0x0007e4000800080e */
.L_x_48:
[----:B------:R-:W-:Y:S05]  /*14d0*/  @P3 BREAK.RELIABLE B4 ;  /* 0x0000000000043942 */ /* 0x000fea0003800100 */
[----:B------:R-:W-:Y:S05]  /*14e0*/  @P3 BRA `(.L_x_50) ;  /* 0x0000000000243947 */ /* 0x000fea0003800000 */
[----:B--23--:R-:W2:Y:S01]  /*14f0*/  LDS R2, [UR14+0x8] ;  /* 0x0000080eff027984 */ /* 0x00cea20008000800 */
[----:B------:R-:W-:-:S05]  /*1500*/  IMAD.MOV.U32 R3, RZ, RZ, 0x6000 ;  /* 0x00006000ff037424 */ /* 0x000fca00078e00ff */
[----:B--2---:R-:W-:-:S04]  /*1510*/  LOP3.LUT R2, R2, 0x6000, R3, 0xd8, !PT ;  /* 0x0000600002027812 */ /* 0x004fc800078ed803 */
[----:B------:R-:W-:-:S05]  /*1520*/  LOP3.LUT R2, R2, 0x400000, RZ, 0xb8, !PT ;  /* 0x0040000002027812 */ /* 0x000fca00078eb8ff */
[----:B------:R2:W-:Y:S02]  /*1530*/  STS [UR14+0x8], R2 ;  /* 0x00000802ff007988 */ /* 0x0005e4000800080e */
.L_x_49:
[----:B------:R-:W-:Y:S05]  /*1540*/  BSYNC.RELIABLE B4 ;  /* 0x0000000000047941 */ /* 0x000fea0003800100 */
.L_x_46:
[----:B--23-5:R-:W2:Y:S02]  /*1550*/  @!P3 LDS R2, [UR14+0x8] ;  /* 0x0000080eff02b984 */ /* 0x02cea40008000800 */
[----:B--2---:R-:W-:-:S05]  /*1560*/  @!P3 LOP3.LUT R2, R2, 0x8000, RZ, 0xb8, !PT ;  /* 0x000080000202b812 */ /* 0x004fca00078eb8ff */
[----:B------:R5:W-:Y:S02]  /*1570*/  @!P3 STS [UR14+0x8], R2 ;  /* 0x00000802ff00b988 */ /* 0x000be4000800080e */
.L_x_50:
[----:B------:R-:W-:Y:S05]  /*1580*/  BSYNC.RECONVERGENT B5 ;  /* 0x0000000000057941 */ /* 0x000fea0003800200 */
.L_x_45:
[----:B------:R-:W-:Y:S05]  /*1590*/  WARPSYNC.ALL ;  /* 0x0000000000007948 */ /* 0x000fea0003800000 */
[----:B------:R-:W-:Y:S01]  /*15a0*/  NOP ;  /* 0x0000000000007918 */ /* 0x000fe20000000000 */
[----:B------:R-:W-:-:S04]  /*15b0*/  UIADD3 UR4, UPT, UPT, UR4, 0x100, URZ ;  /* 0x0000010004047890 */ /* 0x000fc8000fffe0ff */
[----:B------:R-:W-:-:S04]  /*15c0*/  UIADD3 UR16, UP0, UPT, UR4, UR16, URZ ;  /* 0x0000001004107290 */ /* 0x000fc8000ff1e0ff */
[----:B------:R-:W-:Y:S01]  /*15d0*/  ULEA.HI.X.SX32 UR17, UR4, UR17, 0x1, UP0 ;  /* 0x0000001104117291 */ /* 0x000fe200080f0eff */
[----:B------:R-:W-:Y:S11]  /*15e0*/  @P0 BRA `(.L_x_51) ;  /* 0x0000000000300947 */ /* 0x000ff60003800000 */
[----:B--23-5:R-:W2:Y:S01]  /*15f0*/  S2R R2, SR_LANEID ;  /* 0x0000000000027919 */ /* 0x02cea20000000000 */
[----:B------:R-:W-:Y:S05]  /*1600*/  WARPSYNC.ALL ;  /* 0x0000000000007948 */ /* 0x000fea0003800000 */
[----:B------:R-:W-:Y:S01]  /*1610*/  NOP ;  /* 0x0000000000007918 */ /* 0x000fe20000000000 */
[----:B--2---:R-:W-:-:S05]  /*1620*/  IMAD.SHL.U32 R4, R2, 0x4, RZ ;  /* 0x0000000402047824 */ /* 0x004fca00078e00ff */
[----:B------:R-:W2:Y:S01]  /*1630*/  LDS R5, [R4+UR14] ;  /* 0x0000000e04057984 */ /* 0x000ea20008000800 */
[----:B------:R-:W-:-:S05]  /*1640*/  IADD3 R2, P1, PT, R4, UR16, RZ ;  /* 0x0000001004027c10 */ /* 0x000fca000ff3e0ff */
[----:B------:R-:W-:-:S05]  /*1650*/  IMAD.X R3, RZ, RZ, UR17, P1 ;  /* 0x00000011ff037e24 */ /* 0x000fca00088e06ff */
[----:B--2---:R2:W3:Y:S01]  /*1660*/  ATOMG.E.EXCH.STRONG.GPU PT, RZ, [R2], R5 ;  /* 0x0000000502ff73a8 */ /* 0x0044e200041ee100 */
[----:B------:R-:W-:-:S04]  /*1670*/  DEPBAR {5,4,3,2,1,0} ;  /* 0x0000003f0000791a */ /* 0x000fc80000000000 */
[----:B------:R-:W5:Y:S02]  /*1680*/  CCTL.E.C.LDCU.IV.DEEP [UR16] ;  /* 0x0000000010007540 */ /* 0x000f640009c08000 */
[----:B-----5:R2:W-:Y:S01]  /*1690*/  UTMACCTL.IV [UR16] ;  /* 0x00000000100079b9 */ /* 0x0205e20008000000 */
[----:B------:R-:W-:Y:S01]  /*16a0*/  NOP ;  /* 0x0000000000007918 */ /* 0x000fe20000000000 */
.L_x_51:
[----:B------:R-:W-:Y:S05]  /*16b0*/  @P0 BRA `(.L_x_52) ;  /* 0x00000000000c0947 */ /* 0x000fea0003800000 */
[----:B------:R0:W-:Y:S01]  /*16c0*/  UTMACMDFLUSH ;  /* 0x00000000000079b7 */ /* 0x0001e20000000000 */
[----:B------:R-:W-:Y:S05]  /*16d0*/  @P0 BRA `(.L_x_52) ;  /* 0x0000000000040947 */ /* 0x000fea0003800000 */
[----:B------:R-:W-:-:S04]  /*16e0*/  DEPBAR.LE SB0, 0x0 ;  /* 0x000080000000791a */ /* 0x000fc80000000000 */
.L_x_52:
[----:B------:R-:W-:Y:S05]  /*16f0*/  WARPSYNC.ALL ;  /* 0x0000000000007948 */ /* 0x000fea0003800000 */
[----:B------:R-:W-:Y:S01]  /*1700*/  NOP ;  /* 0x0000000000007918 */ /* 0x000fe20000000000 */
[----:B---3--:R-:W-:Y:S01]  /*1710*/  BAR.SYNC.DEFER_BLOCKING 0x0 ;  /* 0x0000000000007b1d */ /* 0x008fe20000010000 */
[----:B------:R-:W-:Y:S01]  /*1720*/  ISETP.GE.AND P0, PT, R12, 0x1, PT ;  /* 0x000000010c00780c */ /* 0x000fe20003f06270 */
[----:B------:R-:W-:Y:S01]  /*1730*/  USHF.L.U32 UR11, UR11, 0x8, URZ ;  /* 0x000000080b0b7899 */ /* 0x000fe200080006ff */
[----:B--2--5:R-:W-:Y:S01]  /*1740*/  SHF.R.U32.HI R2, RZ, 0x5, R0 ;  /* 0x00000005ff027819 */ /* 0x024fe20000011600 */
[----:B------:R-:W-:-:S02]  /*1750*/  USHF.L.U32 UR31, UR31, 0x7, URZ ;  /* 0x000000071f1f7899 */ /* 0x000fc400080006ff */
[----:B------:R-:W-:Y:S01]  /*1760*/  VOTEU.ALL UP0, P3 ;  /* 0x0000000000ff7886 */ /* 0x000fe20001800000 */
[----:B------:R-:W-:Y:S01]  /*1770*/  UMOV UR4, 0x1 ;  /* 0x0000000100047882 */ /* 0x000fe20000000000 */
[----:B------:R-:W-:Y:S01]  /*1780*/  VOTEU.ALL UP1, P3 ;  /* 0x0000000000ff7886 */ /* 0x000fe20001820000 */
[----:B------:R-:W-:Y:S02]  /*1790*/  R2UR UR15, R2 ;  /* 0x00000000020f72ca */ /* 0x000fe400000e0000 */
[----:B------:R-:W-:-:S04]  /*17a0*/  @!UP0 UIADD3 UR8, UPT, UPT, -UR4, 0x100000, URZ ;  /* 0x0010000004088890 */ /* 0x000fc8000fffe1ff */
[----:B------:R-:W-:Y:S02]  /*17b0*/  @!UP0 USHF.L.U32 UR9, UR8, 0xb, URZ ;  /* 0x0000000b08098899 */ /* 0x000fe400080006ff */
[----:B------:R-:W-:Y:S02]  /*17c0*/  @!UP0 USHF.L.U32 UR8, UR8, 0x1, URZ ;  /* 0x0000000108088899 */ /* 0x000fe400080006ff */
[----:B------:R-:W-:-:S04]  /*17d0*/  @!UP0 UIADD3 UR4, UPT, UPT, -UR4, 0x100000, URZ ;  /* 0x0010000004048890 */ /* 0x000fc8000fffe1ff */
[----:B------:R-:W-:Y:S02]  /*17e0*/  @!UP0 USHF.L.U32 UR5, UR4, 0xb, URZ ;  /* 0x0000000b04058899 */ /* 0x000fe400080006ff */
[----:B------:R-:W-:Y:S01]  /*17f0*/  @!UP0 USHF.L.U32 UR4, UR4, 0x1, URZ ;  /* 0x0000000104048899 */ /* 0x000fe200080006ff */
[----:B------:R-:W-:Y:S01]  /*1800*/  VOTEU.ALL UP0, P3 ;  /* 0x0000000000ff7886 */ /* 0x000fe20001800000 */
[----:B------:R-:W2:Y:S04]  /*1810*/  FENCE.VIEW.ASYNC.S ;  /* 0x00000000000073c6 */ /* 0x000ea80000000000 */
[----:B--2---:R2:W3:Y:S06]  /*1820*/  @!UP0 SYNCS.EXCH.64 URZ, [UR14+0x18000], UR8 ;  /* 0x018000080eff85b2 */ /* 0x0044ec0008000100 */
[----:B------:R2:W5:Y:S01]  /*1830*/  @!UP1 SYNCS.EXCH.64 URZ, [UR14+0x18010], UR4 ;  /* 0x018010040eff95b2 */ /* 0x0005620008000100 */
[----:B------:R-:W-:Y:S05]  /*1840*/  @!P0 BRA `(.L_x_53) ;  /* 0x0000000800908947 */ /* 0x000fea0003800000 */
[----:B---3-5:R-:W-:Y:S01]  /*1850*/  BAR.SYNC.DEFER_BLOCKING 0x0 ;  /* 0x0000000000007b1d */ /* 0x028fe20000010000 */
[----:B------:R-:W-:Y:S01]  /*1860*/  ELECT P1, URZ, PT ;  /* 0x0000000000ff782f */ /* 0x000fe20003820000 */
[----:B------:R-:W-:Y:S01]  /*1870*/  @!P3 IMAD.MOV.U32 R2, RZ, RZ, 0x18000 ;  /* 0x00018000ff02b424 */ /* 0x000fe200078e00ff */
[----:B--2---:R-:W-:Y:S02]  /*1880*/  ULOP3.LUT UR5, UR15, 0x1, URZ, 0xc0, !UPT ;  /* 0x000000010f057892 */ /* 0x004fe4000f8ec0ff */
[C---:B------:R-:W-:Y:S02]  /*1890*/  ISETP.LT.U32.AND P1, PT, R132.reuse, 0x40, P1 ;  /* 0x000000408400780c */ /* 0x040fe40000f21070 */
[----:B------:R-:W-:Y:S01]  /*18a0*/  ELECT P0, URZ, PT ;  /* 0x0000000000ff782f */ /* 0x000fe20003800000 */
[----:B------:R-:W-:Y:S02]  /*18b0*/  ULEA UR8, UR5, UR14, 0xe ;  /* 0x0000000e05087291 */ /* 0x000fe4000f8e70ff */
[----:B------:R-:W-:Y:S01]  /*18c0*/  USHF.L.U32 UR30, UR5, 0x6, URZ ;  /* 0x00000006051e7899 */ /* 0x000fe200080006ff */
[----:B------:R-:W-:Y:S01]  /*18d0*/  ISETP.LT.U32.AND P0, PT, R132, 0x40, P0 ;  /* 0x000000408400780c */ /* 0x000fe20000701070 */
[----:B------:R-:W-:-:S02]  /*18e0*/  UIADD3 UR4, UPT, UPT, UR14, 0x10000, URZ ;  /* 0x000100000e047890 */ /* 0x000fc4000fffe0ff */
[----:B------:R-:W-:Y:S02]  /*18f0*/  USHF.R.U32.HI UR18, URZ, 0x4, UR14 ;  /* 0x00000004ff127899 */ /* 0x000fe4000801160e */
[----:B------:R-:W-:Y:S02]  /*1900*/  USHF.R.U32.HI UR4, URZ, 0x4, UR4 ;  /* 0x00000004ff047899 */ /* 0x000fe40008011604 */
[----:B------:R-:W-:Y:S01]  /*1910*/  VOTEU.ANY UP1, P1 ;  /* 0x0000000000ff7886 */ /* 0x000fe20000820100 */
[----:B------:R-:W-:Y:S01]  /*1920*/  VOTEU.ANY UP0, P1 ;  /* 0x0000000000ff7886 */ /* 0x000fe20000800100 */
[----:B------:R-:W-:Y:S01]  /*1930*/  UMOV UR10, UR30 ;  /* 0x0000001e000a7c82 */ /* 0x000fe20008000000 */
[----:B------:R-:W-:Y:S02]  /*1940*/  USGXT.U32 UR18, UR18, 0xe ;  /* 0x0000000e1212789a */ /* 0x000fe40008000000 */
[----:B------:R-:W-:Y:S01]  /*1950*/  @UP1 UIADD3 UR28, UPT, UPT, UR8, 0x10000, URZ ;  /* 0x00010000081c1890 */ /* 0x000fe2000fffe0ff */
[----:B------:R2:W-:Y:S01]  /*1960*/  @!P3 SYNCS.ARRIVE.TRANS64 RZ, [UR14+0x18000], R2 ;  /* 0x01800002ffffb9a7 */ /* 0x0005e2000800000e */
[----:B------:R-:W-:Y:S01]  /*1970*/  @UP1 UIADD3 UR29, UPT, UPT, UR14, 0x18000, URZ ;  /* 0x000180000e1d1890 */ /* 0x000fe2000fffe0ff */
[----:B------:R-:W-:Y:S01]  /*1980*/  BAR.SYNC.DEFER_BLOCKING 0x0 ;  /* 0x0000000000007b1d */ /* 0x000fe20000010000 */
[----:B------:R-:W-:-:S02]  /*1990*/  ULEA UR8, UR5, UR8, 0xe ;  /* 0x0000000805087291 */ /* 0x000fc4000f8e70ff */
[----:B------:R-:W-:-:S03]  /*19a0*/  USGXT.U32 UR22, UR4, 0xe ;  /* 0x0000000e0416789a */ /* 0x000fc60008000000 */
[----:B------:R-:W-:Y:S01]  /*19b0*/  VOTEU.ANY UP2, P0 ;  /* 0x0000000000ff7886 */ /* 0x000fe20000040100 */
[----:B------:R-:W-:Y:S01]  /*19c0*/  VOTEU.ANY UP1, P0 ;  /* 0x0000000000ff7886 */ /* 0x000fe20000020100 */
[----:B------:R-:W-:Y:S01]  /*19d0*/  UMOV UR4, URZ ;  /* 0x000000ff00047c82 */ /* 0x000fe20008000000 */
[----:B------:R-:W-:Y:S01]  /*19e0*/  UMOV UR19, 0x40004040 ;  /* 0x4000404000137882 */ /* 0x000fe20000000000 */
[----:B------:R-:W-:Y:S01]  /*19f0*/  UMOV UR23, 0x40004040 ;  /* 0x4000404000177882 */ /* 0x000fe20000000000 */
[----:B------:R-:W-:Y:S01]  /*1a00*/  @UP2 UIADD3 UR9, UPT, UPT, UR14, 0x18000, URZ ;  /* 0x000180000e092890 */ /* 0x000fe2000fffe0ff */
[----:B------:R2:W-:Y:S01]  /*1a10*/  @UP0 UTMALDG.2D [UR28], [UR12] ;  /* 0x0000001c0c0005b4 */ /* 0x0005e20008008000 */
[----:B------:R-:W-:-:S04]  /*1a20*/  UIADD3 UR20, UP0, UPT, UR18, 0x2, URZ ;  /* 0x0000000212147890 */ /* 0x000fc8000ff1e0ff */
[----:B------:R-:W-:Y:S02]  /*1a30*/  UIADD3.X UR21, UPT, UPT, UR4, 0x40004040, URZ, UP0, !UPT ;  /* 0x4000404004157890 */ /* 0x000fe400087fe4ff */
[----:B------:R-:W-:Y:S01]  /*1a40*/  UIADD3 UR24, UP0, UPT, UR22, 0x2, URZ ;  /* 0x0000000216187890 */ /* 0x000fe2000ff1e0ff */
[----:B------:R3:W-:Y:S06]  /*1a50*/  MEMBAR.ALL.CTA ;  /* 0x0000000000007992 */ /* 0x0007ec0000008000 */
[----:B---3--:R-:W3:Y:S01]  /*1a60*/  FENCE.VIEW.ASYNC.S ;  /* 0x00000000000073c6 */ /* 0x008ee20000000000 */
[----:B------:R-:W-:-:S02]  /*1a70*/  UIADD3.64 UR32, UPT, UPT, UR20, 0x2, URZ ;  /* 0x0000000214207897 */ /* 0x000fc4000fffe0ff */
[----:B------:R-:W-:Y:S02]  /*1a80*/  UIADD3.X UR25, UPT, UPT, UR4, 0x40004040, URZ, UP0, !UPT ;  /* 0x4000404004197890 */ /* 0x000fe400087fe4ff */
[----:B------:R-:W-:Y:S02]  /*1a90*/  UIADD3.64 UR34, UPT, UPT, UR20, 0x4, URZ ;  /* 0x0000000414227897 */ /* 0x000fe4000fffe0ff */
[----:B------:R-:W-:Y:S02]  /*1aa0*/  UIADD3.64 UR36, UPT, UPT, UR20, 0x7fe, URZ ;  /* 0x000007fe14247897 */ /* 0x000fe4000fffe0ff */
[----:B------:R-:W-:Y:S02]  /*1ab0*/  UIADD3.64 UR38, UPT, UPT, UR20, 0x800, URZ ;  /* 0x0000080014267897 */ /* 0x000fe4000fffe0ff */
[----:B------:R-:W-:Y:S02]  /*1ac0*/  UIADD3.64 UR40, UPT, UPT, UR20, 0x802, URZ ;  /* 0x0000080214287897 */ /* 0x000fe4000fffe0ff */
[----:B------:R-:W-:-:S02]  /*1ad0*/  UIADD3.64 UR42, UPT, UPT, UR20, 0x804, URZ ;  /* 0x00000804142a7897 */ /* 0x000fc4000fffe0ff */
[----:B------:R-:W-:Y:S02]  /*1ae0*/  UIADD3.64 UR44, UPT, UPT, UR24, 0x2, URZ ;  /* 0x00000002182c7897 */ /* 0x000fe4000fffe0ff */
[----:B------:R-:W-:Y:S02]  /*1af0*/  UIADD3.64 UR46, UPT, UPT, UR24, 0x4, URZ ;  /* 0x00000004182e7897 */ /* 0x000fe4000fffe0ff */
[----:B------:R-:W-:Y:S02]  /*1b00*/  UIADD3.64 UR48, UPT, UPT, UR24, 0x3fe, URZ ;  /* 0x000003fe18307897 */ /* 0x000fe4000fffe0ff */
[----:B------:R-:W-:Y:S02]  /*1b10*/  UIADD3.64 UR50, UPT, UPT, UR24, 0x400, URZ ;  /* 0x0000040018327897 */ /* 0x000fe4000fffe0ff */
[----:B------:R-:W-:Y:S01]  /*1b20*/  UIADD3.64 UR52, UPT, UPT, UR24, 0x402, URZ ;  /* 0x0000040218347897 */ /* 0x000fe2000fffe0ff */
[----:B---3--:R-:W-:Y:S01]  /*1b30*/  BAR.SYNC.DEFER_BLOCKING 0x0 ;  /* 0x0000000000007b1d */ /* 0x008fe20000010000 */
[----:B------:R-:W-:-:S02]  /*1b40*/  UIADD3.64 UR54, UPT, UPT, UR24, 0x404, URZ ;  /* 0x0000040418367897 */ /* 0x000fc4000fffe0ff */
[----:B------:R-:W-:-:S03]  /*1b50*/  UISETP.NE.U32.AND UP0, UPT, UR15, URZ, UPT ;  /* 0x000000ff0f00728c */ /* 0x000fc6000bf05070 */
[----:B------:R2:W-:Y:S02]  /*1b60*/  @UP1 UTMALDG.2D [UR8], [UR6] ;  /* 0x00000008060015b4 */ /* 0x0005e40008008000 */
[----:B------:R-:W-:Y:S06]  /*1b70*/  BAR.SYNC.DEFER_BLOCKING 0x0 ;  /* 0x0000000000007b1d */ /* 0x000fec0000010000 */
[----:B------:R-:W3:Y:S02]  /*1b80*/  SYNCS.PHASECHK.TRANS64.TRYWAIT P0, [UR14+0x18000], RZ ;  /* 0x018000ffff0075a7 */ /* 0x000ee4000800110e */
[----:B--23--:R-:W-:Y:S05]  /*1b90*/  @!P0 BRA `(.L_x_54) ;  /* 0x0000001000488947 */ /* 0x00cfea0003800000 */
.L_x_66:
[----:B------:R-:W-:Y:S05]  /*1ba0*/  BRA.U UP0, `(.L_x_55) ;  /* 0x0000000100647547 */ /* 0x000fea000b800000 */
[----:B------:R-:W-:Y:S01]  /*1bb0*/  UMOV UR4, 0x0 ;  /* 0x0000000000047882 */ /* 0x000fe20000000000 */
[----:B------:R-:W-:Y:S01]  /*1bc0*/  UMOV UR5, 0x8400010 ;  /* 0x0840001000057882 */ /* 0x000fe20000000000 */
[----:B------:R-:W-:Y:S01]  /*1bd0*/  UMOV UR8, 0x0 ;  /* 0x0000000000087882 */ /* 0x000fe20000000000 */
[----:B------:R-:W-:Y:S01]  /*1be0*/  UMOV UR9, 0x8400010 ;  /* 0x0840001000097882 */ /* 0x000fe20000000000 */
[----:B------:R-:W-:Y:S01]  /*1bf0*/  UMOV UR28, 0x0 ;  /* 0x00000000001c7882 */ /* 0x000fe20000000000 */
[----:B------:R-:W-:Y:S01]  /*1c00*/  UMOV UR29, 0x8400010 ;  /* 0x08400010001d7882 */ /* 0x000fe20000000000 */
[----:B------:R2:W-:Y:S01]  /*1c10*/  UTCHMMA gdesc[UR22], gdesc[UR18], tmem[UR26], tmem[UR4], idesc[UR5], !UPT ;  /* 0x00ff0412160075ea */ /* 0x0005e2000f80001a */
[----:B------:R-:W-:Y:S01]  /*1c20*/  UMOV UR56, 0x0 ;  /* 0x0000000000387882 */ /* 0x000fe20000000000 */
[----:B------:R-:W-:Y:S01]  /*1c30*/  UMOV UR57, 0x8400010 ;  /* 0x0840001000397882 */ /* 0x000fe20000000000 */
[----:B------:R2:W-:Y:S01]  /*1c40*/  UTCHMMA gdesc[UR24], gdesc[UR20], tmem[UR26], tmem[UR8], idesc[UR9], UPT ;  /* 0x00ff0814180075ea */ /* 0x0005e2000b80001a */
        /* <DEDUP_REMOVED lines=12> */
[----:B------:R2:W-:Y:S01]  /*1d10*/  UTCHMMA gdesc[UR52], gdesc[UR40], tmem[UR26], tmem[UR62], idesc[UR63], UPT ;  /* 0x00ff3e28340075ea */ /* 0x0005e2000b80001a */
[----:B------:R2:W-:Y:S01]  /*1d20*/  UTCHMMA gdesc[UR54], gdesc[UR42], tmem[UR26], tmem[UR64], idesc[UR65], UPT ;  /* 0x00ff402a360075ea */ /* 0x0005e2000b80001a */
[----:B------:R-:W-:Y:S01]  /*1d30*/  NOP ;  /* 0x0000000000007918 */ /* 0x000fe20000000000 */
.L_x_55:
[----:B------:R-:W-:Y:S01]  /*1d40*/  ELECT P0, URZ, PT ;  /* 0x0000000000ff782f */ /* 0x000fe20003800000 */
[----:B--2---:R-:W-:-:S03]  /*1d50*/  UIADD3 UR4, UPT, UPT, UR14, 0x18010, URZ ;  /* 0x000180100e047890 */ /* 0x004fc6000fffe0ff */
[----:B------:R-:W-:Y:S01]  /*1d60*/  ISETP.LT.U32.AND P0, PT, R132, 0x20, P0 ;  /* 0x000000208400780c */ /* 0x000fe20000701070 */
[----:B------:R-:W-:-:S12]  /*1d70*/  UMOV UR5, URZ ;  /* 0x000000ff00057c82 */ /* 0x000fd80008000000 */
[----:B------:R-:W-:Y:S01]  /*1d80*/  VOTEU.ANY UP0, P0 ;  /* 0x0000000000ff7886 */ /* 0x000fe20000000100 */
[----:B------:R-:W-:Y:S01]  /*1d90*/  VOTEU.ANY UP1, P0 ;  /* 0x0000000000ff7886 */ /* 0x000fe20000020100 */
[----:B------:R-:W-:-:S03]  /*1da0*/  ISETP.GE.U32.AND P0, PT, R12, 0x81, PT ;  /* 0x000000810c00780c */ /* 0x000fc60003f06070 */
[----:B------:R-:W-:Y:S02]  /*1db0*/  @UP0 UMOV UR8, UR4 ;  /* 0x0000000400080c82 */ /* 0x000fe40008000000 */
[----:B------:R2:W-:Y:S01]  /*1dc0*/  @UP1 UTCBAR [UR8], URZ ;  /* 0x000000ff080013e9 */ /* 0x0005e200080000ff */
[----:B------:R-:W-:Y:S06]  /*1dd0*/  BAR.SYNC.DEFER_BLOCKING 0x0 ;  /* 0x0000000000007b1d */ /* 0x000fec0000010000 */
[----:B------:R-:W3:Y:S02]  /*1de0*/  SYNCS.PHASECHK.TRANS64.TRYWAIT P1, [UR14+0x18010], RZ ;  /* 0x018010ffff0075a7 */ /* 0x000ee4000802110e */
[----:B--23--:R-:W-:Y:S05]  /*1df0*/  @!P1 BRA `(.L_x_56) ;  /* 0x0000000c00bc9947 */ /* 0x00cfea0003800000 */
.L_x_67:
[----:B------:R-:W-:Y:S05]  /*1e00*/  @!P0 BRA `(.L_x_53) ;  /* 0x0000000400208947 */ /* 0x000fea0003800000 */
[----:B------:R-:W-:Y:S01]  /*1e10*/  IMAD.MOV.U32 R2, RZ, RZ, 0x1 ;  /* 0x00000001ff027424 */ /* 0x000fe200078e00ff */
[----:B------:R-:W2:Y:S01]  /*1e20*/  LDCU UR68, c[0x0][0x3a0] ;  /* 0x00007400ff4477ac */ /* 0x000ea20008000800 */
[----:B------:R-:W-:-:S05]  /*1e30*/  UMOV UR27, 0x80 ;  /* 0x00000080001b7882 */ /* 0x000fca0000000000 */
.L_x_60:
[----:B------:R-:W-:Y:S01]  /*1e40*/  BAR.SYNC.DEFER_BLOCKING 0x0 ;  /* 0x0000000000007b1d */ /* 0x000fe20000010000 */
[----:B------:R-:W-:Y:S01]  /*1e50*/  ELECT P1, URZ, PT ;  /* 0x0000000000ff782f */ /* 0x000fe20003820000 */
[----:B------:R-:W-:Y:S01]  /*1e60*/  @!P3 IMAD.MOV.U32 R3, RZ, RZ, 0x18000 ;  /* 0x00018000ff03b424 */ /* 0x000fe200078e00ff */
[----:B------:R-:W-:Y:S02]  /*1e70*/  ULOP3.LUT UR8, UR15, 0x1, URZ, 0xc0, !UPT ;  /* 0x000000010f087892 */ /* 0x000fe4000f8ec0ff */
[C---:B------:R-:W-:Y:S02]  /*1e80*/  ISETP.LT.U32.AND P1, PT, R132.reuse, 0x40, P1 ;  /* 0x000000408400780c */ /* 0x040fe40000f21070 */
[----:B------:R-:W-:Y:S01]  /*1e90*/  ELECT P0, URZ, PT ;  /* 0x0000000000ff782f */ /* 0x000fe20003800000 */
[----:B------:R-:W-:Y:S02]  /*1ea0*/  ULEA UR9, UR8, UR14, 0xe ;  /* 0x0000000e08097291 */ /* 0x000fe4000f8e70ff */
[----:B------:R-:W-:Y:S01]  /*1eb0*/  ULEA UR30, UR8, UR27, 0x6 ;  /* 0x0000001b081e7291 */ /* 0x000fe2000f8e30ff */
[----:B------:R-:W-:Y:S01]  /*1ec0*/  ISETP.LT.U32.AND P0, PT, R132, 0x40, P0 ;  /* 0x000000408400780c */ /* 0x000fe20000701070 */
[----:B------:R-:W-:-:S05]  /*1ed0*/  ULEA UR8, UR8, UR9, 0xe ;  /* 0x0000000908087291 */ /* 0x000fca000f8e70ff */
[----:B------:R-:W-:Y:S01]  /*1ee0*/  UMOV UR10, UR30 ;  /* 0x0000001e000a7c82 */ /* 0x000fe20008000000 */
[----:B------:R-:W-:-:S05]  /*1ef0*/  VOTEU.ANY UP0, P1 ;  /* 0x0000000000ff7886 */ /* 0x000fca0000800100 */
[----:B------:R-:W-:Y:S01]  /*1f00*/  @UP0 UIADD3 UR28, UPT, UPT, UR9, 0x10000, URZ ;  /* 0x00010000091c0890 */ /* 0x000fe2000fffe0ff */
[----:B------:R3:W-:Y:S01]  /*1f10*/  @!P3 SYNCS.ARRIVE.TRANS64 RZ, [UR14+0x18000], R3 ;  /* 0x01800003ffffb9a7 */ /* 0x0007e2000800000e */
[----:B------:R-:W-:Y:S01]  /*1f20*/  @UP0 UIADD3 UR29, UPT, UPT, UR14, 0x18000, URZ ;  /* 0x000180000e1d0890 */ /* 0x000fe2000fffe0ff */
[----:B------:R-:W-:Y:S01]  /*1f30*/  VOTEU.ANY UP0, P1 ;  /* 0x0000000000ff7886 */ /* 0x000fe20000800100 */
[----:B------:R-:W-:Y:S01]  /*1f40*/  BAR.SYNC.DEFER_BLOCKING 0x0 ;  /* 0x0000000000007b1d */ /* 0x000fe20000010000 */
[----:B---3--:R-:W-:-:S05]  /*1f50*/  IMAD.U32 R3, R2, -0x80000000, RZ ;  /* 0x8000000002037824 */ /* 0x008fca00078e00ff */
[----:B------:R-:W-:-:S05]  /*1f60*/  VOTEU.ANY UP1, P0 ;  /* 0x0000000000ff7886 */ /* 0x000fca0000020100 */
[----:B------:R-:W-:Y:S01]  /*1f70*/  @UP1 UIADD3 UR9, UPT, UPT, UR14, 0x18000, URZ ;  /* 0x000180000e091890 */ /* 0x000fe2000fffe0ff */
[----:B------:R-:W-:Y:S01]  /*1f80*/  VOTEU.ANY UP1, P0 ;  /* 0x0000000000ff7886 */ /* 0x000fe20000020100 */
[----:B------:R3:W-:Y:S01]  /*1f90*/  @UP0 UTMALDG.2D [UR28], [UR12] ;  /* 0x0000001c0c0005b4 */ /* 0x0007e20008008000 */
[----:B------:R-:W-:Y:S01]  /*1fa0*/  UISETP.NE.U32.AND UP0, UPT, UR15, URZ, UPT ;  /* 0x000000ff0f00728c */ /* 0x000fe2000bf05070 */
[----:B------:R5:W-:Y:S06]  /*1fb0*/  MEMBAR.ALL.CTA ;  /* 0x0000000000007992 */ /* 0x000bec0000008000 */
[----:B-----5:R-:W5:Y:S02]  /*1fc0*/  FENCE.VIEW.ASYNC.S ;  /* 0x00000000000073c6 */ /* 0x020f640000000000 */
[----:B-----5:R-:W-:Y:S06]  /*1fd0*/  BAR.SYNC.DEFER_BLOCKING 0x0 ;  /* 0x0000000000007b1d */ /* 0x020fec0000010000 */
[----:B------:R3:W-:Y:S02]  /*1fe0*/  @UP1 UTMALDG.2D [UR8], [UR6] ;  /* 0x00000008060015b4 */ /* 0x0007e40008008000 */
[----:B------:R-:W-:Y:S06]  /*1ff0*/  BAR.SYNC.DEFER_BLOCKING 0x0 ;  /* 0x0000000000007b1d */ /* 0x000fec0000010000 */
[----:B------:R-:W5:Y:S02]  /*2000*/  SYNCS.PHASECHK.TRANS64.TRYWAIT P0, [UR14+0x18000], R3 ;  /* 0x01800003ff0075a7 */ /* 0x000f64000800110e */
[----:B---3-5:R-:W-:Y:S05]  /*2010*/  @!P0 BRA `(.L_x_57) ;  /* 0x0000000c00408947 */ /* 0x028fea0003800000 */
.L_x_68:
[----:B------:R-:W-:Y:S05]  /*2020*/  BRA.U UP0, `(.L_x_58) ;  /* 0x0000000100647547 */ /* 0x000fea000b800000 */
[----:B------:R-:W-:Y:S01]  /*2030*/  UMOV UR8, 0x0 ;  /* 0x0000000000087882 */ /* 0x000fe20000000000 */
[----:B------:R-:W-:Y:S01]  /*2040*/  UMOV UR9, 0x8400010 ;  /* 0x0840001000097882 */ /* 0x000fe20000000000 */
[----:B------:R-:W-:Y:S01]  /*2050*/  UMOV UR28, 0x0 ;  /* 0x00000000001c7882 */ /* 0x000fe20000000000 */
[----:B------:R-:W-:Y:S01]  /*2060*/  UMOV UR29, 0x8400010 ;  /* 0x08400010001d7882 */ /* 0x000fe20000000000 */
        /* <DEDUP_REMOVED lines=21> */
.L_x_58:
[----:B------:R-:W-:-:S04]  /*21c0*/  ELECT P0, URZ, PT ;  /* 0x0000000000ff782f */ /* 0x000fc80003800000 */
[----:B------:R-:W-:-:S13]  /*21d0*/  ISETP.LT.U32.AND P0, PT, R132, 0x20, P0 ;  /* 0x000000208400780c */ /* 0x000fda0000701070 */
[----:B------:R-:W-:Y:S01]  /*21e0*/  VOTEU.ANY UP0, P0 ;  /* 0x0000000000ff7886 */ /* 0x000fe20000000100 */
[----:B------:R-:W-:-:S04]  /*21f0*/  VOTEU.ANY UP1, P0 ;  /* 0x0000000000ff7886 */ /* 0x000fc80000020100 */
[----:B---3--:R-:W-:Y:S02]  /*2200*/  @UP0 UMOV UR8, UR4 ;  /* 0x0000000400080c82 */ /* 0x008fe40008000000 */
[----:B------:R3:W-:Y:S01]  /*2210*/  @UP1 UTCBAR [UR8], URZ ;  /* 0x000000ff080013e9 */ /* 0x0007e200080000ff */
[----:B------:R-:W-:Y:S06]  /*2220*/  BAR.SYNC.DEFER_BLOCKING 0x0 ;  /* 0x0000000000007b1d */ /* 0x000fec0000010000 */
[----:B------:R-:W5:Y:S02]  /*2230*/  SYNCS.PHASECHK.TRANS64.TRYWAIT P0, [UR14+0x18010], R3 ;  /* 0x01801003ff0075a7 */ /* 0x000f64000800110e */
[----:B---3-5:R-:W-:Y:S05]  /*2240*/  @!P0 BRA `(.L_x_59) ;  /* 0x0000000800c08947 */ /* 0x028fea0003800000 */
.L_x_69:
[----:B------:R-:W-:Y:S01]  /*2250*/  UIADD3 UR27, UPT, UPT, UR27, 0x80, URZ ;  /* 0x000000801b1b7890 */ /* 0x000fe2000fffe0ff */
[----:B------:R-:W-:-:S03]  /*2260*/  LOP3.LUT R2, R2, 0x1, RZ, 0x3c, !PT ;  /* 0x0000000102027812 */ /* 0x000fc600078e3cff */
[----:B--2---:R-:W-:-:S09]  /*2270*/  UISETP.GE.AND UP0, UPT, UR27, UR68, UPT ;  /* 0x000000441b00728c */ /* 0x004fd2000bf06270 */
[----:B------:R-:W-:Y:S05]  /*2280*/  BRA.U !UP0, `(.L_x_60) ;  /* 0xfffffff908ec7547 */ /* 0x000fea000b83ffff */
.L_x_53:
[----:B---3-5:R-:W-:Y:S06]  /*2290*/  BAR.SYNC.DEFER_BLOCKING 0x0 ;  /* 0x0000000000007b1d */ /* 0x028fec0000010000 */
[----:B------:R-:W-:Y:S04]  /*22a0*/  BSSY.RECONVERGENT B5, `(.L_x_61) ;  /* 0x0000004000057945 */ /* 0x000fe80003800200 */
[----:B------:R-:W-:Y:S05]  /*22b0*/  @P3 BRA `(.L_x_62) ;  /* 0x0000000000083947 */ /* 0x000fea0003800000 */
[----:B------:R-:W3:Y:S02]  /*22c0*/  SYNCS.CCTL.IV [UR14+0x18000] ;  /* 0x01800000ff0079b1 */ /* 0x000ee4000800000e */
[----:B---3--:R-:W3:Y:S02]  /*22d0*/  SYNCS.CCTL.IV [UR14+0x18010] ;  /* 0x01801000ff0079b1 */ /* 0x008ee4000800000e */
.L_x_62:
[----:B--2---:R-:W-:Y:S05]  /*22e0*/  BSYNC.RECONVERGENT B5 ;  /* 0x0000000000057941 */ /* 0x004fea0003800200 */
.L_x_61:
[----:B------:R-:W-:Y:S01]  /*22f0*/  ULOP3.LUT UR4, UR15, 0x3, URZ, 0xc0, !UPT ;  /* 0x000000030f047892 */ /* 0x000fe2000f8ec0ff */
[C---:B------:R-:W-:Y:S01]  /*2300*/  IMAD.SHL.U32 R2, R0.reuse, 0x10, RZ ;  /* 0x0000001000027824 */ /* 0x040fe200078e00ff */
[----:B------:R-:W-:Y:S01]  /*2310*/  USHF.L.U32 UR15, UR15, 0x5, URZ ;  /* 0x000000050f0f7899 */ /* 0x000fe200080006ff */
[C---:B------:R-:W-:Y:S01]  /*2320*/  IMAD.SHL.U32 R3, R0.reuse, 0x100, RZ ;  /* 0x0000010000037824 */ /* 0x040fe200078e00ff */
[----:B------:R-:W-:Y:S01]  /*2330*/  ULEA UR5, UR4, UR26, 0x15 ;  /* 0x0000001a04057291 */ /* 0x000fe2000f8ea8ff */
[----:B------:R-:W-:Y:S01]  /*2340*/  IMAD.SHL.U32 R0, R0, 0x80, RZ ;  /* 0x0000008000007824 */ /* 0x000fe200078e00ff */
[----:B------:R-:W-:Y:S02]  /*2350*/  ULOP3.LUT UR15, UR15, 0x80, URZ, 0xc0, !UPT ;  /* 0x000000800f0f7892 */ /* 0x000fe4000f8ec0ff */
[----:B------:R-:W-:Y:S02]  /*2360*/  LOP3.LUT R3, R2, 0x8070, R3, 0xc8, !PT ;  /* 0x0000807002037812 */ /* 0x000fe400078ec803 */
[----:B------:R-:W-:Y:S01]  /*2370*/  ELECT P0, URZ, PT ;  /* 0x0000000000ff782f */ /* 0x000fe20003800000 */
[----:B------:R-:W-:Y:S01]  /*2380*/  UIADD3 UR5, UPT, UPT, UR5, UR15, URZ ;  /* 0x0000000f05057290 */ /* 0x000fe2000fffe0ff */
[----:B------:R-:W-:Y:S01]  /*2390*/  LOP3.LUT R0, R3, 0x3f80, R0, 0xf8, !PT ;  /* 0x00003f8003007812 */ /* 0x000fe200078ef800 */
[----:B------:R-:W-:Y:S01]  /*23a0*/  UMOV UR6, UR31 ;  /* 0x0000001f00067c82 */ /* 0x000fe20008000000 */
[----:B------:R-:W-:-:S02]  /*23b0*/  ISETP.LT.U32.AND P0, PT, R132, 0x80, P0 ;  /* 0x000000808400780c */ /* 0x000fc40000701070 */
[C---:B------:R-:W-:Y:S02]  /*23c0*/  LOP3.LUT R2, R0.reuse, 0x10, RZ, 0x3c, !PT ;  /* 0x0000001000027812 */ /* 0x040fe400078e3cff */
[----:B------:R-:W-:Y:S02]  /*23d0*/  LOP3.LUT R3, R0, 0x20, RZ, 0x3c, !PT ;  /* 0x0000002000037812 */ /* 0x000fe400078e3cff */
[----:B----4-:R-:W2:Y:S01]  /*23e0*/  LDTM.x128 R4, tmem[UR5] ;  /* 0x00000005000479ee */ /* 0x010ea200083c0000 */
[----:B------:R-:W-:Y:S01]  /*23f0*/  NOP ;  /* 0x0000000000007918 */ /* 0x000fe20000000000 */
[----:B------:R-:W-:Y:S02]  /*2400*/  ULEA UR5, UR4, UR11, 0x6 ;  /* 0x0000000b04057291 */ /* 0x000fe4000f8e30ff */
[----:B------:R-:W-:-:S03]  /*2410*/  ULEA UR4, UR4, UR14, 0xe ;  /* 0x0000000e04047291 */ /* 0x000fc6000f8e70ff */
[----:B--2---:R-:W-:Y:S01]  /*2420*/  VOTEU.ANY UP1, P0 ;  /* 0x0000000000ff7886 */ /* 0x004fe20000020100 */
[----:B------:R-:W-:Y:S01]  /*2430*/  VOTEU.ANY UP0, P0 ;  /* 0x0000000000ff7886 */ /* 0x000fe20000000100 */
[----:B------:R-:W-:Y:S02]  /*2440*/  F2FP.F16.F32.PACK_AB R4, R5, R4 ;  /* 0x000000040504723e */ /* 0x000fe400000000ff */
[----:B------:R-:W-:Y:S02]  /*2450*/  F2FP.F16.F32.PACK_AB R68, R69, R68 ;  /* 0x000000444544723e */ /* 0x000fe400000000ff */
[----:B------:R-:W-:Y:S02]  /*2460*/  F2FP.F16.F32.PACK_AB R5, R7, R6 ;  /* 0x000000060705723e */ /* 0x000fe400000000ff */
[----:B------:R-:W-:Y:S02]  /*2470*/  F2FP.F16.F32.PACK_AB R12, R13, R12 ;  /* 0x0000000c0d0c723e */ /* 0x000fe400000000ff */
[----:B------:R-:W-:-:S02]  /*2480*/  F2FP.F16.F32.PACK_AB R69, R71, R70 ;  /* 0x000000464745723e */ /* 0x000fc400000000ff */
[----:B------:R-:W-:Y:S02]  /*2490*/  F2FP.F16.F32.PACK_AB R76, R77, R76 ;  /* 0x0000004c4d4c723e */ /* 0x000fe400000000ff */
[----:B------:R-:W-:Y:S02]  /*24a0*/  F2FP.F16.F32.PACK_AB R6, R9, R8 ;  /* 0x000000080906723e */ /* 0x000fe400000000ff */
[----:B------:R-:W-:Y:S02]  /*24b0*/  F2FP.F16.F32.PACK_AB R7, R11, R10 ;  /* 0x0000000a0b07723e */ /* 0x000fe400000000ff */
[----:B------:R-:W-:Y:S02]  /*24c0*/  F2FP.F16.F32.PACK_AB R13, R15, R14 ;  /* 0x0000000e0f0d723e */ /* 0x000fe400000000ff */
[----:B------:R-:W-:Y:S01]  /*24d0*/  F2FP.F16.F32.PACK_AB R20, R21, R20 ;  /* 0x000000141514723e */ /* 0x000fe200000000ff */
[----:B---3--:R2:W-:Y:S01]  /*24e0*/  STS.128 [R0+UR14], R4 ;  /* 0x0000000400007988 */ /* 0x0085e20008000c0e */
[----:B------:R-:W-:-:S02]  /*24f0*/  F2FP.F16.F32.PACK_AB R70, R73, R72 ;  /* 0x000000484946723e */ /* 0x000fc400000000ff */
[----:B------:R-:W-:Y:S02]  /*2500*/  F2FP.F16.F32.PACK_AB R71, R75, R74 ;  /* 0x0000004a4b47723e */ /* 0x000fe400000000ff */
[----:B------:R-:W-:Y:S02]  /*2510*/  F2FP.F16.F32.PACK_AB R77, R79, R78 ;  /* 0x0000004e4f4d723e */ /* 0x000fe400000000ff */
[----:B------:R-:W-:Y:S01]  /*2520*/  F2FP.F16.F32.PACK_AB R84, R85, R84 ;  /* 0x000000545554723e */ /* 0x000fe200000000ff */
[----:B------:R3:W-:Y:S01]  /*2530*/  STS.128 [R0+UR14+0x4000], R68 ;  /* 0x0040004400007988 */ /* 0x0007e20008000c0e */
[----:B------:R-:W-:Y:S02]  /*2540*/  F2FP.F16.F32.PACK_AB R14, R17, R16 ;  /* 0x00000010110e723e */ /* 0x000fe400000000ff */
[----:B------:R-:W-:Y:S02]  /*2550*/  F2FP.F16.F32.PACK_AB R15, R19, R18 ;  /* 0x00000012130f723e */ /* 0x000fe400000000ff */
[----:B------:R-:W-:-:S02]  /*2560*/  F2FP.F16.F32.PACK_AB R21, R23, R22 ;  /* 0x000000161715723e */ /* 0x000fc400000000ff */
[----:B------:R-:W-:Y:S01]  /*2570*/  F2FP.F16.F32.PACK_AB R28, R29, R28 ;  /* 0x0000001c1d1c723e */ /* 0x000fe200000000ff */
[----:B------:R4:W-:Y:S01]  /*2580*/  STS.128 [R2+UR14], R12 ;  /* 0x0000000c02007988 */ /* 0x0009e20008000c0e */
[----:B------:R-:W-:Y:S02]  /*2590*/  F2FP.F16.F32.PACK_AB R78, R81, R80 ;  /* 0x00000050514e723e */ /* 0x000fe400000000ff */
[----:B------:R-:W-:Y:S02]  /*25a0*/  F2FP.F16.F32.PACK_AB R79, R83, R82 ;  /* 0x00000052534f723e */ /* 0x000fe400000000ff */
[----:B------:R-:W-:Y:S02]  /*25b0*/  F2FP.F16.F32.PACK_AB R85, R87, R86 ;  /* 0x000000565755723e */ /* 0x000fe400000000ff */
[----:B------:R-:W-:Y:S01]  /*25c0*/  F2FP.F16.F32.PACK_AB R92, R93, R92 ;  /* 0x0000005c5d5c723e */ /* 0x000fe200000000ff */
[----:B------:R4:W-:Y:S01]  /*25d0*/  STS.128 [R2+UR14+0x4000], R76 ;  /* 0x0040004c02007988 */ /* 0x0009e20008000c0e */
[----:B------:R-:W-:-:S02]  /*25e0*/  F2FP.F16.F32.PACK_AB R22, R25, R24 ;  /* 0x000000181916723e */ /* 0x000fc400000000ff */
[----:B------:R-:W-:Y:S02]  /*25f0*/  F2FP.F16.F32.PACK_AB R23, R27, R26 ;  /* 0x0000001a1b17723e */ /* 0x000fe400000000ff */
[----:B------:R-:W-:Y:S02]  /*2600*/  F2FP.F16.F32.PACK_AB R29, R31, R30 ;  /* 0x0000001e1f1d723e */ /* 0x000fe400000000ff */
[----:B------:R-:W-:Y:S01]  /*2610*/  F2FP.F16.F32.PACK_AB R36, R37, R36 ;  /* 0x000000242524723e */ /* 0x000fe200000000ff */
[----:B------:R4:W-:Y:S01]  /*2620*/  STS.128 [R3+UR14], R20 ;  /* 0x0000001403007988 */ /* 0x0009e20008000c0e */
[----:B------:R-:W-:Y:S02]  /*2630*/  F2FP.F16.F32.PACK_AB R86, R89, R88 ;  /* 0x000000585956723e */ /* 0x000fe400000000ff */
[----:B------:R-:W-:Y:S02]  /*2640*/  F2FP.F16.F32.PACK_AB R87, R91, R90 ;  /* 0x0000005a5b57723e */ /* 0x000fe400000000ff */
[----:B------:R-:W-:-:S02]  /*2650*/  F2FP.F16.F32.PACK_AB R93, R95, R94 ;  /* 0x0000005e5f5d723e */ /* 0x000fc400000000ff */
[----:B------:R-:W-:Y:S01]  /*2660*/  F2FP.F16.F32.PACK_AB R100, R101, R100 ;  /* 0x000000646564723e */ /* 0x000fe200000000ff */
[----:B------:R4:W-:Y:S01]  /*2670*/  STS.128 [R3+UR14+0x4000], R84 ;  /* 0x0040005403007988 */ /* 0x0009e20008000c0e */
        /* <DEDUP_REMOVED lines=8> */
[----:B------:R-:W-:Y:S02]  /*2700*/  LOP3.LUT R8, R0, 0x30, RZ, 0x3c, !PT ;  /* 0x0000003000087812 */ /* 0x000fe400078e3cff */
[----:B------:R-:W-:Y:S02]  /*2710*/  F2FP.F16.F32.PACK_AB R38, R41, R40 ;  /* 0x000000282926723e */ /* 0x000fe400000000ff */
[----:B------:R-:W-:Y:S01]  /*2720*/  F2FP.F16.F32.PACK_AB R39, R43, R42 ;  /* 0x0000002a2b27723e */ /* 0x000fe200000000ff */
[----:B------:R4:W-:Y:S01]  /*2730*/  STS.128 [R8+UR14], R28 ;  /* 0x0000001c08007988 */ /* 0x0009e20008000c0e */
[----:B------:R-:W-:-:S02]  /*2740*/  F2FP.F16.F32.PACK_AB R45, R47, R46 ;  /* 0x0000002e2f2d723e */ /* 0x000fc400000000ff */
[----:B------:R-:W-:Y:S01]  /*2750*/  F2FP.F16.F32.PACK_AB R52, R53, R52 ;  /* 0x000000343534723e */ /* 0x000fe200000000ff */
[----:B------:R4:W-:Y:S01]  /*2760*/  STS.128 [R8+UR14+0x4000], R92 ;  /* 0x0040005c08007988 */ /* 0x0009e20008000c0e */
[----:B------:R-:W-:Y:S02]  /*2770*/  F2FP.F16.F32.PACK_AB R102, R105, R104 ;  /* 0x000000686966723e */ /* 0x000fe400000000ff */
[----:B------:R-:W-:Y:S02]  /*2780*/  F2FP.F16.F32.PACK_AB R103, R107, R106 ;  /* 0x0000006a6b67723e */ /* 0x000fe400000000ff */
[----:B------:R-:W-:Y:S02]  /*2790*/  F2FP.F16.F32.PACK_AB R109, R111, R110 ;  /* 0x0000006e6f6d723e */ /* 0x000fe400000000ff */
[----:B------:R-:W-:Y:S02]  /*27a0*/  F2FP.F16.F32.PACK_AB R116, R117, R116 ;  /* 0x000000747574723e */ /* 0x000fe400000000ff */
[----:B------:R-:W-:-:S02]  /*27b0*/  LOP3.LUT R9, R0, 0x40, RZ, 0x3c, !PT ;  /* 0x0000004000097812 */ /* 0x000fc400078e3cff */
[----:B------:R-:W-:Y:S02]  /*27c0*/  F2FP.F16.F32.PACK_AB R46, R49, R48 ;  /* 0x00000030312e723e */ /* 0x000fe400000000ff */
[----:B------:R-:W-:Y:S01]  /*27d0*/  F2FP.F16.F32.PACK_AB R47, R51, R50 ;  /* 0x00000032332f723e */ /* 0x000fe200000000ff */
[----:B------:R4:W-:Y:S01]  /*27e0*/  STS.128 [R9+UR14], R36 ;  /* 0x0000002409007988 */ /* 0x0009e20008000c0e */
[----:B------:R-:W-:Y:S02]  /*27f0*/  F2FP.F16.F32.PACK_AB R53, R55, R54 ;  /* 0x000000363735723e */ /* 0x000fe400000000ff */
[----:B------:R-:W-:Y:S01]  /*2800*/  F2FP.F16.F32.PACK_AB R60, R61, R60 ;  /* 0x0000003c3d3c723e */ /* 0x000fe200000000ff */
[----:B------:R4:W-:Y:S01]  /*2810*/  STS.128 [R9+UR14+0x4000], R100 ;  /* 0x0040006409007988 */ /* 0x0009e20008000c0e */
[----:B------:R-:W-:Y:S02]  /*2820*/  F2FP.F16.F32.PACK_AB R110, R113, R112 ;  /* 0x00000070716e723e */ /* 0x000fe400000000ff */
[----:B------:R-:W-:-:S02]  /*2830*/  F2FP.F16.F32.PACK_AB R111, R115, R114 ;  /* 0x00000072736f723e */ /* 0x000fc400000000ff */
        /* <DEDUP_REMOVED lines=11> */
[----:B--2---:R-:W-:Y:S02]  /*28f0*/  LOP3.LUT R4, R0, 0x60, RZ, 0x3c, !PT ;  /* 0x0000006000047812 */ /* 0x004fe400078e3cff */
[----:B------:R-:W-:Y:S02]  /*2900*/  F2FP.F16.F32.PACK_AB R62, R65, R64 ;  /* 0x00000040413e723e */ /* 0x000fe400000000ff */
[----:B------:R-:W-:Y:S01]  /*2910*/  F2FP.F16.F32.PACK_AB R63, R67, R66 ;  /* 0x00000042433f723e */ /* 0x000fe200000000ff */
[----:B------:R4:W-:Y:S01]  /*2920*/  STS.128 [R4+UR14], R52 ;  /* 0x0000003404007988 */ /* 0x0009e20008000c0e */
[----:B------:R-:W-:-:S02]  /*2930*/  F2FP.F16.F32.PACK_AB R126, R129, R128 ;  /* 0x00000080817e723e */ /* 0x000fc400000000ff */
[----:B------:R-:W-:Y:S01]  /*2940*/  F2FP.F16.F32.PACK_AB R127, R131, R130 ;  /* 0x00000082837f723e */ /* 0x000fe200000000ff */
[----:B------:R4:W-:Y:S01]  /*2950*/  STS.128 [R4+UR14+0x4000], R116 ;  /* 0x0040007404007988 */ /* 0x0009e20008000c0e */
[----:B---3--:R-:W-:-:S05]  /*2960*/  LOP3.LUT R0, R0, 0x70, RZ, 0x3c, !PT ;  /* 0x0000007000007812 */ /* 0x008fca00078e3cff */
[----:B------:R4:W-:Y:S04]  /*2970*/  STS.128 [R0+UR14], R60 ;  /* 0x0000003c00007988 */ /* 0x0009e80008000c0e */
[----:B------:R4:W-:Y:S01]  /*2980*/  STS.128 [R0+UR14+0x4000], R124 ;  /* 0x0040007c00007988 */ /* 0x0009e20008000c0e */
[----:B------:R2:W-:Y:S06]  /*2990*/  MEMBAR.ALL.CTA ;  /* 0x0000000000007992 */ /* 0x0005ec0000008000 */
[----:B--2---:R-:W2:Y:S02]  /*29a0*/  FENCE.VIEW.ASYNC.S ;  /* 0x00000000000073c6 */ /* 0x004ea40000000000 */
[----:B--2---:R-:W-:Y:S06]  /*29b0*/  BAR.SYNC.DEFER_BLOCKING 0x0 ;  /* 0x0000000000007b1d */ /* 0x004fec0000010000 */
[----:B------:R4:W-:Y:S01]  /*29c0*/  @UP1 UTMASTG.2D [UR4], [UR16] ;  /* 0x00000004100013b5 */ /* 0x0009e20008008000 */
[----:B------:R0:W-:Y:S01]  /*29d0*/  UTMACMDFLUSH ;  /* 0x00000000000079b7 */ /* 0x0001e20000000000 */
[----:B------:R-:W-:-:S04]  /*29e0*/  DEPBAR.LE SB0, 0x0 ;  /* 0x000080000000791a */ /* 0x000fc80000000000 */
[----:B------:R-:W-:Y:S08]  /*29f0*/  BAR.SYNC.DEFER_BLOCKING 0x0 ;  /* 0x0000000000007b1d */ /* 0x000ff00000010000 */
[----:B------:R-:W-:Y:S06]  /*2a00*/  BAR.SYNC.DEFER_BLOCKING 0x0 ;  /* 0x0000000000007b1d */ /* 0x000fec0000010000 */
[----:B----4-:R-:W-:Y:S05]  /*2a10*/  @P2 BRA `(.L_x_63) ;  /* 0x0000000000a02947 */ /* 0x010fea0003800000 */
[----:B------:R-:W2:Y:S01]  /*2a20*/  S2UR UR5, SR_CgaCtaId ;  /* 0x00000000000579c3 */ /* 0x000ea20000008800 */
[----:B------:R-:W-:Y:S01]  /*2a30*/  NOP ;  /* 0x0000000000007918 */ /* 0x000fe20000000000 */
[----:B------:R-:W-:Y:S01]  /*2a40*/  UMOV UR4, 0x50 ;  /* 0x0000005000047882 */ /* 0x000fe20000000000 */
[----:B------:R-:W-:Y:S02]  /*2a50*/  IMAD.U32 R0, RZ, RZ, UR26 ;  /* 0x0000001aff007e24 */ /* 0x000fe4000f8e00ff */
[----:B------:R-:W-:Y:S02]  /*2a60*/  IMAD.MOV.U32 R3, RZ, RZ, 0xff ;  /* 0x000000ffff037424 */ /* 0x000fe400078e00ff */
[----:B------:R-:W-:Y:S01]  /*2a70*/  IMAD.MOV.U32 R7, RZ, RZ, 0x1 ;  /* 0x00000001ff077424 */ /* 0x000fe200078e00ff */
[----:B------:R-:W-:-:S04]  /*2a80*/  LOP3.LUT R0, R0, 0xffff, RZ, 0xc0, !PT ;  /* 0x0000ffff00007812 */ /* 0x000fc800078ec0ff */
[----:B------:R-:W-:-:S05]  /*2a90*/  SHF.R.U32.HI R0, RZ, 0x5, R0 ;  /* 0x00000005ff007819 */ /* 0x000fca0000011600 */
[----:B------:R-:W-:Y:S01]  /*2aa0*/  VIADD R2, R0, 0x10 ;  /* 0x0000001000027836 */ /* 0x000fe20000000000 */
[----:B------:R-:W-:Y:S01]  /*2ab0*/  SHF.L.U32 R0, R3, R0, RZ ;  /* 0x0000000003007219 */ /* 0x000fe200000006ff */
[----:B--2---:R-:W-:-:S03]  /*2ac0*/  ULEA UR6, UR5, UR4, 0x18 ;  /* 0x0000000405067291 */ /* 0x004fc6000f8ec0ff */
[----:B------:R-:W-:-:S04]  /*2ad0*/  SHF.L.U32 R3, R7, R2, RZ ;  /* 0x0000000207037219 */ /* 0x000fc800000006ff */
[----:B------:R-:W-:Y:S02]  /*2ae0*/  LOP3.LUT R0, R3, R0, RZ, 0xfc, !PT ;  /* 0x0000000003007212 */ /* 0x000fe400078efcff */
[----:B------:R-:W2:Y:S02]  /*2af0*/  LDS R5, [UR6] ;  /* 0x00000006ff057984 */ /* 0x000ea40008000800 */
[C---:B------:R-:W-:Y:S02]  /*2b00*/  LOP3.LUT R2, R0.reuse, 0xffff, RZ, 0xc0, !PT ;  /* 0x0000ffff00027812 */ /* 0x040fe400078ec0ff */
[----:B--2---:R-:W-:-:S04]  /*2b10*/  LOP3.LUT R3, R0, 0xffff, R5, 0x80, !PT ;  /* 0x0000ffff00037812 */ /* 0x004fc800078e8005 */
[----:B------:R-:W-:-:S13]  /*2b20*/  ISETP.NE.AND P0, PT, R3, R2, PT ;  /* 0x000000020300720c */ /* 0x000fda0003f05270 */
[----:B------:R-:W-:Y:S05]  /*2b30*/  @P0 BRA `(.L_x_64) ;  /* 0x0000000000500947 */ /* 0x000fea0003800000 */
[----:B------:R-:W-:Y:S02]  /*2b40*/  SHF.R.U32.HI R5, RZ, 0x10, R5 ;  /* 0x00000010ff057819 */ /* 0x000fe40000011605 */
[----:B------:R-:W-:-:S04]  /*2b50*/  SHF.R.U32.HI R2, RZ, 0x10, R0 ;  /* 0x00000010ff027819 */ /* 0x000fc80000011600 */
[----:B------:R-:W-:-:S04]  /*2b60*/  LOP3.LUT R5, R5, R2, RZ, 0xc0, !PT ;  /* 0x0000000205057212 */ /* 0x000fc800078ec0ff */
[----:B------:R-:W-:-:S13]  /*2b70*/  ISETP.NE.AND P0, PT, R5, R2, PT ;  /* 0x000000020500720c */ /* 0x000fda0003f05270 */
[----:B------:R-:W-:Y:S05]  /*2b80*/  @P0 BRA `(.L_x_65) ;  /* 0x0000000000300947 */ /* 0x000fea0003800000 */
[----:B------:R-:W-:Y:S01]  /*2b90*/  R2UR UR4, R0 ;  /* 0x00000000000472ca */ /* 0x000fe200000e0000 */
[----:B------:R-:W-:Y:S01]  /*2ba0*/  VOTEU.ANY UR5, UPT, PT ;  /* 0x0000000000057886 */ /* 0x000fe200038e0100 */
[----:B------:R-:W2:Y:S01]  /*2bb0*/  S2R R0, SR_LANEID ;  /* 0x0000000000007919 */ /* 0x000ea20000000000 */
[----:B------:R-:W-:-:S10]  /*2bc0*/  UFLO.U32 UR5, UR5 ;  /* 0x00000005000572bd */ /* 0x000fd400080e0000 */
[----:B------:R-:W-:-:S06]  /*2bd0*/  ULOP3.LUT UR4, URZ, UR4, URZ, 0x33, !UPT ;  /* 0x00000004ff047292 */ /* 0x000fcc000f8e33ff */
[----:B------:R-:W-:-:S04]  /*2be0*/  IMAD.U32 R2, RZ, RZ, UR4 ;  /* 0x00000004ff027e24 */ /* 0x000fc8000f8e00ff */
[----:B------:R-:W3:Y:S02]  /*2bf0*/  REDUX UR7, R2 ;  /* 0x00000000020773c4 */ /* 0x000ee40000000000 */
[----:B------:R4:W-:Y:S01]  /*2c00*/  UTCATOMSWS.AND URZ, UR4 ;  /* 0x0000000400ff79e3 */ /* 0x0009e20008000000 */
[----:B--2---:R-:W-:Y:S01]  /*2c10*/  ISETP.EQ.U32.AND P0, PT, R0, UR5, PT ;  /* 0x0000000500007c0c */ /* 0x004fe2000bf02070 */
[----:B---3--:R-:W-:-:S12]  /*2c20*/  IMAD.U32 R0, RZ, RZ, UR7 ;  /* 0x00000007ff007e24 */ /* 0x008fd8000f8e00ff */
[----:B------:R4:W-:Y:S01]  /*2c30*/  @P0 ATOMS.AND RZ, [UR6], R0 ;  /* 0x00000000ffff098c */ /* 0x0009e2000a800006 */
[----:B------:R-:W-:Y:S05]  /*2c40*/  BRA `(.L_x_63) ;  /* 0x0000000000147947 */ /* 0x000fea0003800000 */
.L_x_65:
[----:B------:R-:W-:-:S07]  /*2c50*/  MOV R2, 0x2c70 ;  /* 0x00002c7000027802 */ /* 0x000fce0000000f00 */
[----:B-1----:R-:W-:Y:S05]  /*2c60*/  CALL.REL.NOINC `($__internal_0_$__cuda_sm10x_tcgen05_guardrail_trap_col_being_dealloced_not_returned_by_alloc) ;  /* 0x0000000000447944 */ /* 0x002fea0003c00000 */
[----:B------:R-:W-:Y:S05]  /*2c70*/  BRA `(.L_x_63) ;  /* 0x0000000000087947 */ /* 0x000fea0003800000 */
.L_x_64:
[----:B------:R-:W-:-:S07]  /*2c80*/  MOV R2, 0x2ca0 ;  /* 0x00002ca000027802 */ /* 0x000fce0000000f00 */
[----:B-1----:R-:W-:Y:S05]  /*2c90*/  CALL.REL.NOINC `($__internal_2_$__cuda_sm10x_tcgen05_guardrail_trap_unallocated_columns_being_dealloced) ;  /* 0x0000000000507944 */ /* 0x002fea0003c00000 */
.L_x_63:
[----:B------:R-:W-:Y:S01]  /*2ca0*/  NOP ;  /* 0x0000000000007918 */ /* 0x000fe20000000000 */
[----:B----4-:R-:W-:Y:S05]  /*2cb0*/  EXIT ;  /* 0x000000000000794d */ /* 0x010fea0003800000 */
.L_x_54:
[----:B------:R-:W2:Y:S02]  /*2cc0*/  SYNCS.PHASECHK.TRANS64.TRYWAIT P0, [UR14+0x18000], RZ ;  /* 0x018000ffff0075a7 */ /* 0x000ea4000800110e */
[----:B--2---:R-:W-:Y:S05]  /*2cd0*/  @!P0 BRA `(.L_x_54) ;  /* 0xfffffffc00f88947 */ /* 0x004fea000383ffff */
[----:B------:R-:W-:Y:S05]  /*2ce0*/  BRA `(.L_x_66) ;  /* 0xffffffec00ac7947 */ /* 0x000fea000383ffff */
.L_x_56:
[----:B------:R-:W2:Y:S02]  /*2cf0*/  SYNCS.PHASECHK.TRANS64.TRYWAIT P1, [UR14+0x18010], RZ ;  /* 0x018010ffff0075a7 */ /* 0x000ea4000802110e */
[----:B--2---:R-:W-:Y:S05]  /*2d00*/  @!P1 BRA `(.L_x_56) ;  /* 0xfffffffc00f89947 */ /* 0x004fea000383ffff */
[----:B------:R-:W-:Y:S05]  /*2d10*/  BRA `(.L_x_67) ;  /* 0xfffffff000387947 */ /* 0x000fea000383ffff */
.L_x_57:
[----:B------:R-:W3:Y:S02]  /*2d20*/  SYNCS.PHASECHK.TRANS64.TRYWAIT P0, [UR14+0x18000], R3 ;  /* 0x01800003ff0075a7 */ /* 0x000ee4000800110e */
[----:B---3--:R-:W-:Y:S05]  /*2d30*/  @!P0 BRA `(.L_x_57) ;  /* 0xfffffffc00f88947 */ /* 0x008fea000383ffff */
[----:B------:R-:W-:Y:S05]  /*2d40*/  BRA `(.L_x_68) ;  /* 0xfffffff000b47947 */ /* 0x000fea000383ffff */
.L_x_59:
[----:B------:R-:W3:Y:S02]  /*2d50*/  SYNCS.PHASECHK.TRANS64.TRYWAIT P0, [UR14+0x18010], R3 ;  /* 0x01801003ff0075a7 */ /* 0x000ee4000800110e */
[----:B---3--:R-:W-:Y:S05]  /*2d60*/  @!P0 BRA `(.L_x_59) ;  /* 0xfffffffc00f88947 */ /* 0x008fea000383ffff */
[----:B------:R-:W-:Y:S05]  /*2d70*/  BRA `(.L_x_69) ;  /* 0xfffffff400347947 */ /* 0x000fea000383ffff */
        .weak           $__internal_0_$__cuda_sm10x_tcgen05_guardrail_trap_col_being_dealloced_not_returned_by_alloc
        .type           $__internal_0_$__cuda_sm10x_tcgen05_guardrail_trap_col_being_dealloced_not_returned_by_alloc,@function
        .size           $__internal_0_$__cuda_sm10x_tcgen05_guardrail_trap_col_being_dealloced_not_returned_by_alloc,($__internal_1_$__cuda_sm10x_tcgen05_guardrail_trap_phase_invalid_during_alloc - $__internal_0_$__cuda_sm10x_tcgen05_guardrail_trap_col_being_dealloced_not_returned_by_alloc)
$__internal_0_$__cuda_sm10x_tcgen05_guardrail_trap_col_being_dealloced_not_returned_by_alloc:
[----:B------:R-:W-:Y:S05]  /*2d80*/  BPT.TRAP 0x1 ;  /* 0x000000040000795c */ /* 0x000fea0000300000 */
[----:B------:R-:W-:-:S04]  /*2d90*/  IMAD.MOV.U32 R3, RZ, RZ, 0x0 ;  /* 0x00000000ff037424 */ /* 0x000fc800078e00ff */
[----:B------:R-:W-:Y:S05]  /*2da0*/  RET.REL.NODEC R2 `(gluon_tcgen05) ;  /* 0xffffffd002947950 */ /* 0x000fea0003c3ffff */
        .weak           $__internal_1_$__cuda_sm10x_tcgen05_guardrail_trap_phase_invalid_during_alloc
        .type           $__internal_1_$__cuda_sm10x_tcgen05_guardrail_trap_phase_invalid_during_alloc,@function
        .size           $__internal_1_$__cuda_sm10x_tcgen05_guardrail_trap_phase_invalid_during_alloc,($__internal_2_$__cuda_sm10x_tcgen05_guardrail_trap_unallocated_columns_being_dealloced - $__internal_1_$__cuda_sm10x_tcgen05_guardrail_trap_phase_invalid_during_alloc)
$__internal_1_$__cuda_sm10x_tcgen05_guardrail_trap_phase_invalid_during_alloc:
[----:B------:R-:W-:Y:S05]  /*2db0*/  BPT.TRAP 0x1 ;  /* 0x000000040000795c */ /* 0x000fea0000300000 */
[----:B------:R-:W-:-:S04]  /*2dc0*/  IMAD.MOV.U32 R3, RZ, RZ, 0x0 ;  /* 0x00000000ff037424 */ /* 0x000fc800078e00ff */
[----:B------:R-:W-:Y:S05]  /*2dd0*/  RET.REL.NODEC R2 `(gluon_tcgen05) ;  /* 0xffffffd002887950 */ /* 0x000fea0003c3ffff */
        .weak           $__internal_2_$__cuda_sm10x_tcgen05_guardrail_trap_unallocated_columns_being_dealloced
        .type           $__internal_2_$__cuda_sm10x_tcgen05_guardrail_trap_unallocated_columns_being_dealloced,@function
        .size           $__internal_2_$__cuda_sm10x_tcgen05_guardrail_trap_unallocated_columns_being_dealloced,(.L_x_73 - $__internal_2_$__cuda_sm10x_tcgen05_guardrail_trap_unallocated_columns_being_dealloced)
$__internal_2_$__cuda_sm10x_tcgen05_guardrail_trap_unallocated_columns_being_dealloced:
[----:B------:R-:W-:Y:S05]  /*2de0*/  BPT.TRAP 0x1 ;  /* 0x000000040000795c */ /* 0x000fea0000300000 */
[----:B------:R-:W-:-:S04]  /*2df0*/  IMAD.MOV.U32 R3, RZ, RZ, 0x0 ;  /* 0x00000000ff037424 */ /* 0x000fc800078e00ff */
[----:B------:R-:W-:Y:S05]  /*2e00*/  RET.REL.NODEC R2 `(gluon_tcgen05) ;  /* 0xffffffd0027c7950 */ /* 0x000fea0003c3ffff */
.L_x_70:
[----:B------:R-:W-:-:S00]  /*2e10*/  BRA `(.L_x_70) ;  /* 0xfffffffc00fc7947 */ /* 0x000fc0000383ffff */
[----:B------:R-:W-:-:S00]  /*2e20*/  NOP ;  /* 0x0000000000007918 */ /* 0x000fc00000000000 */
        /* <DEDUP_REMOVED lines=13> */
.L_x_73:


//--------------------- .nv.shared.gluon_tcgen05  --------------------------
	.section	.nv.shared.gluon_tcgen05,"aw",@nobits
	.sectionflags	@""
	.align	16
	.zero		1024


//--------------------- .nv.shared.reserved.0     --------------------------
	.section	.nv.shared.reserved.0,"aw",@nobits
	.align	8
	.weak		__nv_reservedSMEM_offset_0_alias
	.size		__nv_reservedSMEM_offset_0_alias, 0, 64
	.other		__nv_reservedSMEM_offset_0_alias,@"STO_CUDA_RESERVED_SHARED STV_DEFAULT"
__nv_reservedSMEM_offset_0_alias:
	.zero		0
.nv.shared.reserved.0:
	.zero		64
	.weak		__nv_reservedSMEM_allocation_phase
	.type		__nv_reservedSMEM_allocation_phase,@object
	.size		__nv_reservedSMEM_allocation_phase,(.L_0 - __nv_reservedSMEM_allocation_phase)
__nv_reservedSMEM_allocation_phase:
	.zero		1
.L_0:
	.zero		7
	.weak		__nv_reservedSMEM_devtool_atexit_pc
	.type		__nv_reservedSMEM_devtool_atexit_pc,@object
	.size		__nv_reservedSMEM_devtool_atexit_pc,(__nv_reservedSMEM_allocation_mask - __nv_reservedSMEM_devtool_atexit_pc)
__nv_reservedSMEM_devtool_atexit_pc:
	.zero		8
	.weak		__nv_reservedSMEM_allocation_mask
	.type		__nv_reservedSMEM_allocation_mask,@object
	.size		__nv_reservedSMEM_allocation_mask,(.L_2 - __nv_reservedSMEM_allocation_mask)
__nv_reservedSMEM_allocation_mask:
	.zero		4
.L_2:


//--------------------- .nv.constant0.gluon_tcgen05 --------------------------
	.section	.nv.constant0.gluon_tcgen05,"a",@progbits
	.sectionflags	@""
	.align	4
.nv.constant0.gluon_tcgen05:
	.zero		976


//--------------------- SYMBOLS --------------------------

	.type		.nv.reservedSmem.offset0,@object
	.size		.nv.reservedSmem.offset0,0x4
	.type		.nv.reservedSmem.cap,@object
	.size		.nv.reservedSmem.cap,0x4
